//
// Generated by NVIDIA NVVM Compiler
//
// Compiler Build ID: CL-36424714
// Cuda compilation tools, release 13.0, V13.0.88
// Based on NVVM 20.0.0
//

.version 9.0
.target sm_100
.address_size 64

	// .globl	_Z10init_bloomPiiPjS_

.visible .entry _Z10init_bloomPiiPjS_(
	.param .u64 .ptr .align 1 _Z10init_bloomPiiPjS__param_0,
	.param .u32 _Z10init_bloomPiiPjS__param_1,
	.param .u64 .ptr .align 1 _Z10init_bloomPiiPjS__param_2,
	.param .u64 .ptr .align 1 _Z10init_bloomPiiPjS__param_3
)
{
	.reg .pred 	%p<19>;
	.reg .b32 	%r<246>;
	.reg .b64 	%rd<57>;

	ld.param.u64 	%rd19, [_Z10init_bloomPiiPjS__param_0];
	ld.param.u32 	%r43, [_Z10init_bloomPiiPjS__param_1];
	ld.param.u64 	%rd18, [_Z10init_bloomPiiPjS__param_2];
	ld.param.u64 	%rd20, [_Z10init_bloomPiiPjS__param_3];
	cvta.to.global.u64 	%rd1, %rd20;
	cvta.to.global.u64 	%rd2, %rd19;
	shl.b32 	%r1, %r43, 2;
	add.s32 	%r240, %r1, 374761393;
	setp.lt.s32 	%p1, %r43, 1;
	@%p1 bra 	$L__BB0_12;
	and.b32  	%r3, %r43, 7;
	setp.lt.u32 	%p2, %r43, 8;
	mov.b32 	%r235, 0;
	@%p2 bra 	$L__BB0_4;
	and.b32  	%r235, %r43, 2147483640;
	neg.s32 	%r229, %r235;
	add.s64 	%rd52, %rd2, 16;
$L__BB0_3:
	.pragma "nounroll";
	ld.global.u32 	%r46, [%rd52+-16];
	mul.lo.s32 	%r47, %r46, -2048144777;
	mul.lo.s32 	%r48, %r46, 2035212288;
	shr.u32 	%r49, %r47, 19;
	or.b32  	%r50, %r49, %r48;
	mul.lo.s32 	%r51, %r50, -1640531535;
	xor.b32  	%r52, %r51, %r240;
	shf.l.wrap.b32 	%r53, %r52, %r52, 17;
	mad.lo.s32 	%r54, %r53, -1028477379, 668265263;
	ld.global.u32 	%r55, [%rd52+-12];
	mul.lo.s32 	%r56, %r55, -2048144777;
	mul.lo.s32 	%r57, %r55, 2035212288;
	shr.u32 	%r58, %r56, 19;
	or.b32  	%r59, %r58, %r57;
	mul.lo.s32 	%r60, %r59, -1640531535;
	xor.b32  	%r61, %r60, %r54;
	shf.l.wrap.b32 	%r62, %r61, %r61, 17;
	mad.lo.s32 	%r63, %r62, -1028477379, 668265263;
	ld.global.u32 	%r64, [%rd52+-8];
	mul.lo.s32 	%r65, %r64, -2048144777;
	mul.lo.s32 	%r66, %r64, 2035212288;
	shr.u32 	%r67, %r65, 19;
	or.b32  	%r68, %r67, %r66;
	mul.lo.s32 	%r69, %r68, -1640531535;
	xor.b32  	%r70, %r69, %r63;
	shf.l.wrap.b32 	%r71, %r70, %r70, 17;
	mad.lo.s32 	%r72, %r71, -1028477379, 668265263;
	ld.global.u32 	%r73, [%rd52+-4];
	mul.lo.s32 	%r74, %r73, -2048144777;
	mul.lo.s32 	%r75, %r73, 2035212288;
	shr.u32 	%r76, %r74, 19;
	or.b32  	%r77, %r76, %r75;
	mul.lo.s32 	%r78, %r77, -1640531535;
	xor.b32  	%r79, %r78, %r72;
	shf.l.wrap.b32 	%r80, %r79, %r79, 17;
	mad.lo.s32 	%r81, %r80, -1028477379, 668265263;
	ld.global.u32 	%r82, [%rd52];
	mul.lo.s32 	%r83, %r82, -2048144777;
	mul.lo.s32 	%r84, %r82, 2035212288;
	shr.u32 	%r85, %r83, 19;
	or.b32  	%r86, %r85, %r84;
	mul.lo.s32 	%r87, %r86, -1640531535;
	xor.b32  	%r88, %r87, %r81;
	shf.l.wrap.b32 	%r89, %r88, %r88, 17;
	mad.lo.s32 	%r90, %r89, -1028477379, 668265263;
	ld.global.u32 	%r91, [%rd52+4];
	mul.lo.s32 	%r92, %r91, -2048144777;
	mul.lo.s32 	%r93, %r91, 2035212288;
	shr.u32 	%r94, %r92, 19;
	or.b32  	%r95, %r94, %r93;
	mul.lo.s32 	%r96, %r95, -1640531535;
	xor.b32  	%r97, %r96, %r90;
	shf.l.wrap.b32 	%r98, %r97, %r97, 17;
	mad.lo.s32 	%r99, %r98, -1028477379, 668265263;
	ld.global.u32 	%r100, [%rd52+8];
	mul.lo.s32 	%r101, %r100, -2048144777;
	mul.lo.s32 	%r102, %r100, 2035212288;
	shr.u32 	%r103, %r101, 19;
	or.b32  	%r104, %r103, %r102;
	mul.lo.s32 	%r105, %r104, -1640531535;
	xor.b32  	%r106, %r105, %r99;
	shf.l.wrap.b32 	%r107, %r106, %r106, 17;
	mad.lo.s32 	%r108, %r107, -1028477379, 668265263;
	ld.global.u32 	%r109, [%rd52+12];
	mul.lo.s32 	%r110, %r109, -2048144777;
	mul.lo.s32 	%r111, %r109, 2035212288;
	shr.u32 	%r112, %r110, 19;
	or.b32  	%r113, %r112, %r111;
	mul.lo.s32 	%r114, %r113, -1640531535;
	xor.b32  	%r115, %r114, %r108;
	shf.l.wrap.b32 	%r116, %r115, %r115, 17;
	mad.lo.s32 	%r240, %r116, -1028477379, 668265263;
	add.s32 	%r229, %r229, 8;
	add.s64 	%rd52, %rd52, 32;
	setp.ne.s32 	%p3, %r229, 0;
	@%p3 bra 	$L__BB0_3;
$L__BB0_4:
	setp.eq.s32 	%p4, %r3, 0;
	@%p4 bra 	$L__BB0_12;
	and.b32  	%r13, %r43, 3;
	setp.lt.u32 	%p5, %r3, 4;
	@%p5 bra 	$L__BB0_7;
	mul.wide.u32 	%rd21, %r235, 4;
	add.s64 	%rd22, %rd2, %rd21;
	ld.global.u32 	%r118, [%rd22];
	mul.lo.s32 	%r119, %r118, -2048144777;
	mul.lo.s32 	%r120, %r118, 2035212288;
	shr.u32 	%r121, %r119, 19;
	or.b32  	%r122, %r121, %r120;
	mul.lo.s32 	%r123, %r122, -1640531535;
	xor.b32  	%r124, %r123, %r240;
	shf.l.wrap.b32 	%r125, %r124, %r124, 17;
	mad.lo.s32 	%r126, %r125, -1028477379, 668265263;
	ld.global.u32 	%r127, [%rd22+4];
	mul.lo.s32 	%r128, %r127, -2048144777;
	mul.lo.s32 	%r129, %r127, 2035212288;
	shr.u32 	%r130, %r128, 19;
	or.b32  	%r131, %r130, %r129;
	mul.lo.s32 	%r132, %r131, -1640531535;
	xor.b32  	%r133, %r132, %r126;
	shf.l.wrap.b32 	%r134, %r133, %r133, 17;
	mad.lo.s32 	%r135, %r134, -1028477379, 668265263;
	ld.global.u32 	%r136, [%rd22+8];
	mul.lo.s32 	%r137, %r136, -2048144777;
	mul.lo.s32 	%r138, %r136, 2035212288;
	shr.u32 	%r139, %r137, 19;
	or.b32  	%r140, %r139, %r138;
	mul.lo.s32 	%r141, %r140, -1640531535;
	xor.b32  	%r142, %r141, %r135;
	shf.l.wrap.b32 	%r143, %r142, %r142, 17;
	mad.lo.s32 	%r144, %r143, -1028477379, 668265263;
	ld.global.u32 	%r145, [%rd22+12];
	mul.lo.s32 	%r146, %r145, -2048144777;
	mul.lo.s32 	%r147, %r145, 2035212288;
	shr.u32 	%r148, %r146, 19;
	or.b32  	%r149, %r148, %r147;
	mul.lo.s32 	%r150, %r149, -1640531535;
	xor.b32  	%r151, %r150, %r144;
	shf.l.wrap.b32 	%r152, %r151, %r151, 17;
	mad.lo.s32 	%r240, %r152, -1028477379, 668265263;
	add.s32 	%r235, %r235, 4;
$L__BB0_7:
	setp.eq.s32 	%p6, %r13, 0;
	@%p6 bra 	$L__BB0_12;
	setp.eq.s32 	%p7, %r13, 1;
	@%p7 bra 	$L__BB0_10;
	mul.wide.u32 	%rd23, %r235, 4;
	add.s64 	%rd24, %rd2, %rd23;
	ld.global.u32 	%r154, [%rd24];
	mul.lo.s32 	%r155, %r154, -2048144777;
	mul.lo.s32 	%r156, %r154, 2035212288;
	shr.u32 	%r157, %r155, 19;
	or.b32  	%r158, %r157, %r156;
	mul.lo.s32 	%r159, %r158, -1640531535;
	xor.b32  	%r160, %r159, %r240;
	shf.l.wrap.b32 	%r161, %r160, %r160, 17;
	mad.lo.s32 	%r162, %r161, -1028477379, 668265263;
	ld.global.u32 	%r163, [%rd24+4];
	mul.lo.s32 	%r164, %r163, -2048144777;
	mul.lo.s32 	%r165, %r163, 2035212288;
	shr.u32 	%r166, %r164, 19;
	or.b32  	%r167, %r166, %r165;
	mul.lo.s32 	%r168, %r167, -1640531535;
	xor.b32  	%r169, %r168, %r162;
	shf.l.wrap.b32 	%r170, %r169, %r169, 17;
	mad.lo.s32 	%r240, %r170, -1028477379, 668265263;
	add.s32 	%r235, %r235, 2;
$L__BB0_10:
	and.b32  	%r171, %r43, 1;
	setp.eq.b32 	%p8, %r171, 1;
	not.pred 	%p9, %p8;
	@%p9 bra 	$L__BB0_12;
	mul.wide.u32 	%rd25, %r235, 4;
	add.s64 	%rd26, %rd2, %rd25;
	ld.global.u32 	%r172, [%rd26];
	mul.lo.s32 	%r173, %r172, -2048144777;
	mul.lo.s32 	%r174, %r172, 2035212288;
	shr.u32 	%r175, %r173, 19;
	or.b32  	%r176, %r175, %r174;
	mul.lo.s32 	%r177, %r176, -1640531535;
	xor.b32  	%r178, %r177, %r240;
	shf.l.wrap.b32 	%r179, %r178, %r178, 17;
	mad.lo.s32 	%r240, %r179, -1028477379, 668265263;
$L__BB0_12:
	setp.lt.s32 	%p10, %r43, 1;
	add.s32 	%r180, %r240, %r1;
	shr.u32 	%r181, %r180, 15;
	xor.b32  	%r182, %r181, %r180;
	mul.lo.s32 	%r183, %r182, -2048144777;
	shr.u32 	%r184, %r183, 13;
	xor.b32  	%r185, %r184, %r183;
	mul.lo.s32 	%r186, %r185, -1028477379;
	shr.u32 	%r187, %r186, 16;
	xor.b32  	%r188, %r187, %r186;
	mul.hi.u32 	%r189, %r188, 129;
	sub.s32 	%r190, %r188, %r189;
	shr.u32 	%r191, %r190, 1;
	add.s32 	%r192, %r191, %r189;
	shr.u32 	%r193, %r192, 24;
	mul.lo.s32 	%r194, %r193, 33554431;
	sub.s32 	%r26, %r188, %r194;
	@%p10 bra 	$L__BB0_25;
	mul.lo.s32 	%r27, %r26, %r43;
	and.b32  	%r28, %r43, 15;
	setp.lt.u32 	%p11, %r43, 16;
	mov.b32 	%r243, 0;
	@%p11 bra 	$L__BB0_16;
	and.b32  	%r243, %r43, 2147483632;
	neg.s32 	%r241, %r243;
	add.s64 	%rd54, %rd2, 32;
	mul.wide.u32 	%rd27, %r27, 4;
	add.s64 	%rd28, %rd27, %rd1;
	add.s64 	%rd53, %rd28, 32;
$L__BB0_15:
	.pragma "nounroll";
	ld.global.u32 	%r196, [%rd54+-32];
	st.global.u32 	[%rd53+-32], %r196;
	ld.global.u32 	%r197, [%rd54+-28];
	st.global.u32 	[%rd53+-28], %r197;
	ld.global.u32 	%r198, [%rd54+-24];
	st.global.u32 	[%rd53+-24], %r198;
	ld.global.u32 	%r199, [%rd54+-20];
	st.global.u32 	[%rd53+-20], %r199;
	ld.global.u32 	%r200, [%rd54+-16];
	st.global.u32 	[%rd53+-16], %r200;
	ld.global.u32 	%r201, [%rd54+-12];
	st.global.u32 	[%rd53+-12], %r201;
	ld.global.u32 	%r202, [%rd54+-8];
	st.global.u32 	[%rd53+-8], %r202;
	ld.global.u32 	%r203, [%rd54+-4];
	st.global.u32 	[%rd53+-4], %r203;
	ld.global.u32 	%r204, [%rd54];
	st.global.u32 	[%rd53], %r204;
	ld.global.u32 	%r205, [%rd54+4];
	st.global.u32 	[%rd53+4], %r205;
	ld.global.u32 	%r206, [%rd54+8];
	st.global.u32 	[%rd53+8], %r206;
	ld.global.u32 	%r207, [%rd54+12];
	st.global.u32 	[%rd53+12], %r207;
	ld.global.u32 	%r208, [%rd54+16];
	st.global.u32 	[%rd53+16], %r208;
	ld.global.u32 	%r209, [%rd54+20];
	st.global.u32 	[%rd53+20], %r209;
	ld.global.u32 	%r210, [%rd54+24];
	st.global.u32 	[%rd53+24], %r210;
	ld.global.u32 	%r211, [%rd54+28];
	st.global.u32 	[%rd53+28], %r211;
	add.s32 	%r241, %r241, 16;
	add.s64 	%rd54, %rd54, 64;
	add.s64 	%rd53, %rd53, 64;
	setp.ne.s32 	%p12, %r241, 0;
	@%p12 bra 	$L__BB0_15;
$L__BB0_16:
	setp.eq.s32 	%p13, %r28, 0;
	@%p13 bra 	$L__BB0_25;
	and.b32  	%r34, %r43, 7;
	setp.lt.u32 	%p14, %r28, 8;
	@%p14 bra 	$L__BB0_19;
	cvt.u64.u32 	%rd29, %r243;
	mul.wide.u32 	%rd30, %r243, 4;
	add.s64 	%rd31, %rd2, %rd30;
	ld.global.u32 	%r212, [%rd31];
	add.s32 	%r213, %r243, %r27;
	mul.wide.u32 	%rd32, %r213, 4;
	add.s64 	%rd33, %rd1, %rd32;
	st.global.u32 	[%rd33], %r212;
	ld.global.u32 	%r214, [%rd31+4];
	cvt.u64.u32 	%rd34, %r27;
	add.s64 	%rd35, %rd29, %rd34;
	shl.b64 	%rd36, %rd35, 2;
	add.s64 	%rd37, %rd1, %rd36;
	st.global.u32 	[%rd37+4], %r214;
	ld.global.u32 	%r215, [%rd31+8];
	st.global.u32 	[%rd37+8], %r215;
	ld.global.u32 	%r216, [%rd31+12];
	st.global.u32 	[%rd37+12], %r216;
	ld.global.u32 	%r217, [%rd31+16];
	st.global.u32 	[%rd37+16], %r217;
	ld.global.u32 	%r218, [%rd31+20];
	st.global.u32 	[%rd37+20], %r218;
	ld.global.u32 	%r219, [%rd31+24];
	st.global.u32 	[%rd37+24], %r219;
	ld.global.u32 	%r220, [%rd31+28];
	st.global.u32 	[%rd37+28], %r220;
	add.s32 	%r243, %r243, 8;
$L__BB0_19:
	setp.eq.s32 	%p15, %r34, 0;
	@%p15 bra 	$L__BB0_25;
	and.b32  	%r37, %r43, 3;
	setp.lt.u32 	%p16, %r34, 4;
	@%p16 bra 	$L__BB0_22;
	cvt.u64.u32 	%rd38, %r243;
	mul.wide.u32 	%rd39, %r243, 4;
	add.s64 	%rd40, %rd2, %rd39;
	ld.global.u32 	%r221, [%rd40];
	add.s32 	%r222, %r243, %r27;
	mul.wide.u32 	%rd41, %r222, 4;
	add.s64 	%rd42, %rd1, %rd41;
	st.global.u32 	[%rd42], %r221;
	ld.global.u32 	%r223, [%rd40+4];
	cvt.u64.u32 	%rd43, %r27;
	add.s64 	%rd44, %rd38, %rd43;
	shl.b64 	%rd45, %rd44, 2;
	add.s64 	%rd46, %rd1, %rd45;
	st.global.u32 	[%rd46+4], %r223;
	ld.global.u32 	%r224, [%rd40+8];
	st.global.u32 	[%rd46+8], %r224;
	ld.global.u32 	%r225, [%rd40+12];
	st.global.u32 	[%rd46+12], %r225;
	add.s32 	%r243, %r243, 4;
$L__BB0_22:
	setp.eq.s32 	%p17, %r37, 0;
	@%p17 bra 	$L__BB0_25;
	add.s32 	%r226, %r243, %r27;
	mul.wide.u32 	%rd47, %r226, 4;
	add.s64 	%rd56, %rd1, %rd47;
	mul.wide.u32 	%rd48, %r243, 4;
	add.s64 	%rd55, %rd2, %rd48;
	neg.s32 	%r245, %r37;
$L__BB0_24:
	.pragma "nounroll";
	ld.global.u32 	%r227, [%rd55];
	st.global.u32 	[%rd56], %r227;
	add.s64 	%rd56, %rd56, 4;
	add.s64 	%rd55, %rd55, 4;
	add.s32 	%r245, %r245, 1;
	setp.ne.s32 	%p18, %r245, 0;
	@%p18 bra 	$L__BB0_24;
$L__BB0_25:
	cvta.to.global.u64 	%rd49, %rd18;
	mul.wide.u32 	%rd50, %r26, 4;
	add.s64 	%rd51, %rd49, %rd50;
	mov.b32 	%r228, 0;
	st.global.u32 	[%rd51], %r228;
	ret;

}
	// .globl	_Z7ProducePiS_S_S_iiS_S_S_i
.visible .entry _Z7ProducePiS_S_S_iiS_S_S_i(
	.param .u64 .ptr .align 1 _Z7ProducePiS_S_S_iiS_S_S_i_param_0,
	.param .u64 .ptr .align 1 _Z7ProducePiS_S_S_iiS_S_S_i_param_1,
	.param .u64 .ptr .align 1 _Z7ProducePiS_S_S_iiS_S_S_i_param_2,
	.param .u64 .ptr .align 1 _Z7ProducePiS_S_S_iiS_S_S_i_param_3,
	.param .u32 _Z7ProducePiS_S_S_iiS_S_S_i_param_4,
	.param .u32 _Z7ProducePiS_S_S_iiS_S_S_i_param_5,
	.param .u64 .ptr .align 1 _Z7ProducePiS_S_S_iiS_S_S_i_param_6,
	.param .u64 .ptr .align 1 _Z7ProducePiS_S_S_iiS_S_S_i_param_7,
	.param .u64 .ptr .align 1 _Z7ProducePiS_S_S_iiS_S_S_i_param_8,
	.param .u32 _Z7ProducePiS_S_S_iiS_S_S_i_param_9
)
{
	.reg .pred 	%p<13>;
	.reg .b32 	%r<168>;
	.reg .b64 	%rd<114>;

	ld.param.u64 	%rd9, [_Z7ProducePiS_S_S_iiS_S_S_i_param_0];
	ld.param.u64 	%rd10, [_Z7ProducePiS_S_S_iiS_S_S_i_param_1];
	ld.param.u64 	%rd5, [_Z7ProducePiS_S_S_iiS_S_S_i_param_2];
	ld.param.u64 	%rd11, [_Z7ProducePiS_S_S_iiS_S_S_i_param_3];
	ld.param.u32 	%r51, [_Z7ProducePiS_S_S_iiS_S_S_i_param_4];
	ld.param.u64 	%rd6, [_Z7ProducePiS_S_S_iiS_S_S_i_param_6];
	ld.param.u64 	%rd7, [_Z7ProducePiS_S_S_iiS_S_S_i_param_7];
	cvta.to.global.u64 	%rd1, %rd11;
	cvta.to.global.u64 	%rd2, %rd9;
	cvta.to.global.u64 	%rd3, %rd10;
	mov.u32 	%r1, %ctaid.x;
	mov.u32 	%r2, %tid.x;
	setp.eq.s32 	%p1, %r51, 0;
	@%p1 bra 	$L__BB1_4;
	mul.lo.s32 	%r3, %r51, %r1;
	mov.u32 	%r4, %ntid.x;
	cvta.to.global.u64 	%rd4, %rd5;
	mov.b32 	%r153, 0;
	bra.uni 	$L__BB1_3;
$L__BB1_2:
	add.s32 	%r153, %r153, 1;
	setp.eq.s32 	%p3, %r153, %r51;
	@%p3 bra 	$L__BB1_4;
$L__BB1_3:
	add.s32 	%r54, %r153, %r3;
	mul.wide.u32 	%rd12, %r54, 4;
	add.s64 	%rd13, %rd2, %rd12;
	ld.global.u32 	%r55, [%rd13];
	mad.lo.s32 	%r56, %r153, %r4, %r2;
	mul.wide.u32 	%rd14, %r56, 4;
	add.s64 	%rd15, %rd4, %rd14;
	ld.global.u32 	%r57, [%rd15];
	setp.lt.s32 	%p2, %r55, %r57;
	@%p2 bra 	$L__BB1_17;
	bra.uni 	$L__BB1_2;
$L__BB1_4:
	setp.eq.s32 	%p4, %r51, 0;
	cvta.to.global.u64 	%rd16, %rd7;
	atom.global.add.u32 	%r58, [%rd16], 1;
	cvta.to.global.u64 	%rd17, %rd6;
	atom.global.add.u32 	%r7, [%rd17], 1;
	@%p4 bra 	$L__BB1_16;
	mov.u32 	%r8, %ntid.x;
	mul.lo.s32 	%r9, %r51, %r1;
	mul.lo.s32 	%r10, %r7, %r51;
	and.b32  	%r11, %r51, 7;
	setp.lt.u32 	%p5, %r51, 8;
	mov.b32 	%r166, 0;
	@%p5 bra 	$L__BB1_8;
	and.b32  	%r60, %r51, -8;
	neg.s32 	%r164, %r60;
	add.s32 	%r163, %r10, 3;
	add.s32 	%r162, %r9, 3;
	add.s32 	%r161, %r2, %r8;
	shl.b32 	%r61, %r8, 1;
	add.s32 	%r160, %r2, %r61;
	mad.lo.s32 	%r159, %r8, 3, %r2;
	shl.b32 	%r62, %r8, 2;
	add.s32 	%r158, %r2, %r62;
	mad.lo.s32 	%r157, %r8, 5, %r2;
	mad.lo.s32 	%r156, %r8, 6, %r2;
	mad.lo.s32 	%r155, %r8, 7, %r2;
	mov.u32 	%r154, %r2;
$L__BB1_7:
	.pragma "nounroll";
	and.b32  	%r166, %r51, -8;
	mul.wide.u32 	%rd18, %r154, 4;
	add.s64 	%rd19, %rd3, %rd18;
	ld.global.u32 	%r63, [%rd19];
	add.s32 	%r64, %r162, -3;
	mul.wide.u32 	%rd20, %r64, 4;
	add.s64 	%rd21, %rd2, %rd20;
	ld.global.u32 	%r65, [%rd21];
	add.s32 	%r66, %r65, %r63;
	add.s32 	%r67, %r163, -3;
	mul.wide.u32 	%rd22, %r67, 4;
	add.s64 	%rd23, %rd1, %rd22;
	st.global.u32 	[%rd23], %r66;
	mul.wide.u32 	%rd24, %r161, 4;
	add.s64 	%rd25, %rd3, %rd24;
	ld.global.u32 	%r68, [%rd25];
	add.s32 	%r69, %r162, -2;
	mul.wide.u32 	%rd26, %r69, 4;
	add.s64 	%rd27, %rd2, %rd26;
	ld.global.u32 	%r70, [%rd27];
	add.s32 	%r71, %r70, %r68;
	add.s32 	%r72, %r163, -2;
	mul.wide.u32 	%rd28, %r72, 4;
	add.s64 	%rd29, %rd1, %rd28;
	st.global.u32 	[%rd29], %r71;
	mul.wide.u32 	%rd30, %r160, 4;
	add.s64 	%rd31, %rd3, %rd30;
	ld.global.u32 	%r73, [%rd31];
	add.s32 	%r74, %r162, -1;
	mul.wide.u32 	%rd32, %r74, 4;
	add.s64 	%rd33, %rd2, %rd32;
	ld.global.u32 	%r75, [%rd33];
	add.s32 	%r76, %r75, %r73;
	add.s32 	%r77, %r163, -1;
	mul.wide.u32 	%rd34, %r77, 4;
	add.s64 	%rd35, %rd1, %rd34;
	st.global.u32 	[%rd35], %r76;
	mul.wide.u32 	%rd36, %r159, 4;
	add.s64 	%rd37, %rd3, %rd36;
	ld.global.u32 	%r78, [%rd37];
	add.s32 	%r79, %r162, 4;
	mul.wide.u32 	%rd38, %r162, 4;
	add.s64 	%rd39, %rd2, %rd38;
	ld.global.u32 	%r80, [%rd39];
	add.s32 	%r81, %r80, %r78;
	add.s32 	%r82, %r163, 4;
	mul.wide.u32 	%rd40, %r163, 4;
	add.s64 	%rd41, %rd1, %rd40;
	st.global.u32 	[%rd41], %r81;
	mul.wide.u32 	%rd42, %r158, 4;
	add.s64 	%rd43, %rd3, %rd42;
	ld.global.u32 	%r83, [%rd43];
	add.s32 	%r84, %r162, 1;
	mul.wide.u32 	%rd44, %r84, 4;
	add.s64 	%rd45, %rd2, %rd44;
	ld.global.u32 	%r85, [%rd45];
	add.s32 	%r86, %r85, %r83;
	add.s32 	%r87, %r163, 1;
	mul.wide.u32 	%rd46, %r87, 4;
	add.s64 	%rd47, %rd1, %rd46;
	st.global.u32 	[%rd47], %r86;
	mul.wide.u32 	%rd48, %r157, 4;
	add.s64 	%rd49, %rd3, %rd48;
	ld.global.u32 	%r88, [%rd49];
	add.s32 	%r89, %r162, 2;
	mul.wide.u32 	%rd50, %r89, 4;
	add.s64 	%rd51, %rd2, %rd50;
	ld.global.u32 	%r90, [%rd51];
	add.s32 	%r91, %r90, %r88;
	add.s32 	%r92, %r163, 2;
	mul.wide.u32 	%rd52, %r92, 4;
	add.s64 	%rd53, %rd1, %rd52;
	st.global.u32 	[%rd53], %r91;
	mul.wide.u32 	%rd54, %r156, 4;
	add.s64 	%rd55, %rd3, %rd54;
	ld.global.u32 	%r93, [%rd55];
	add.s32 	%r94, %r162, 3;
	mul.wide.u32 	%rd56, %r94, 4;
	add.s64 	%rd57, %rd2, %rd56;
	ld.global.u32 	%r95, [%rd57];
	add.s32 	%r96, %r95, %r93;
	add.s32 	%r97, %r163, 3;
	mul.wide.u32 	%rd58, %r97, 4;
	add.s64 	%rd59, %rd1, %rd58;
	st.global.u32 	[%rd59], %r96;
	mul.wide.u32 	%rd60, %r155, 4;
	add.s64 	%rd61, %rd3, %rd60;
	ld.global.u32 	%r98, [%rd61];
	mul.wide.u32 	%rd62, %r79, 4;
	add.s64 	%rd63, %rd2, %rd62;
	ld.global.u32 	%r99, [%rd63];
	add.s32 	%r100, %r99, %r98;
	mul.wide.u32 	%rd64, %r82, 4;
	add.s64 	%rd65, %rd1, %rd64;
	st.global.u32 	[%rd65], %r100;
	add.s32 	%r164, %r164, 8;
	add.s32 	%r163, %r163, 8;
	add.s32 	%r162, %r162, 8;
	shl.b32 	%r101, %r8, 3;
	add.s32 	%r161, %r161, %r101;
	add.s32 	%r160, %r160, %r101;
	add.s32 	%r159, %r159, %r101;
	add.s32 	%r158, %r158, %r101;
	add.s32 	%r157, %r157, %r101;
	add.s32 	%r156, %r156, %r101;
	add.s32 	%r155, %r155, %r101;
	add.s32 	%r154, %r154, %r101;
	setp.ne.s32 	%p6, %r164, 0;
	@%p6 bra 	$L__BB1_7;
$L__BB1_8:
	setp.eq.s32 	%p7, %r11, 0;
	@%p7 bra 	$L__BB1_16;
	and.b32  	%r46, %r51, 3;
	setp.lt.u32 	%p8, %r11, 4;
	@%p8 bra 	$L__BB1_11;
	mad.lo.s32 	%r102, %r166, %r8, %r2;
	mul.wide.u32 	%rd66, %r102, 4;
	add.s64 	%rd67, %rd3, %rd66;
	ld.global.u32 	%r103, [%rd67];
	add.s32 	%r104, %r166, %r9;
	mul.wide.u32 	%rd68, %r104, 4;
	add.s64 	%rd69, %rd2, %rd68;
	ld.global.u32 	%r105, [%rd69];
	add.s32 	%r106, %r105, %r103;
	add.s32 	%r107, %r166, %r10;
	mul.wide.u32 	%rd70, %r107, 4;
	add.s64 	%rd71, %rd1, %rd70;
	st.global.u32 	[%rd71], %r106;
	add.s32 	%r108, %r102, %r8;
	mul.wide.u32 	%rd72, %r108, 4;
	add.s64 	%rd73, %rd3, %rd72;
	ld.global.u32 	%r109, [%rd73];
	add.s32 	%r110, %r104, 1;
	mul.wide.u32 	%rd74, %r110, 4;
	add.s64 	%rd75, %rd2, %rd74;
	ld.global.u32 	%r111, [%rd75];
	add.s32 	%r112, %r111, %r109;
	add.s32 	%r113, %r107, 1;
	mul.wide.u32 	%rd76, %r113, 4;
	add.s64 	%rd77, %rd1, %rd76;
	st.global.u32 	[%rd77], %r112;
	add.s32 	%r114, %r108, %r8;
	mul.wide.u32 	%rd78, %r114, 4;
	add.s64 	%rd79, %rd3, %rd78;
	ld.global.u32 	%r115, [%rd79];
	add.s32 	%r116, %r104, 2;
	mul.wide.u32 	%rd80, %r116, 4;
	add.s64 	%rd81, %rd2, %rd80;
	ld.global.u32 	%r117, [%rd81];
	add.s32 	%r118, %r117, %r115;
	add.s32 	%r119, %r107, 2;
	mul.wide.u32 	%rd82, %r119, 4;
	add.s64 	%rd83, %rd1, %rd82;
	st.global.u32 	[%rd83], %r118;
	add.s32 	%r120, %r114, %r8;
	mul.wide.u32 	%rd84, %r120, 4;
	add.s64 	%rd85, %rd3, %rd84;
	ld.global.u32 	%r121, [%rd85];
	add.s32 	%r122, %r104, 3;
	mul.wide.u32 	%rd86, %r122, 4;
	add.s64 	%rd87, %rd2, %rd86;
	ld.global.u32 	%r123, [%rd87];
	add.s32 	%r124, %r123, %r121;
	add.s32 	%r125, %r107, 3;
	mul.wide.u32 	%rd88, %r125, 4;
	add.s64 	%rd89, %rd1, %rd88;
	st.global.u32 	[%rd89], %r124;
	add.s32 	%r166, %r166, 4;
$L__BB1_11:
	setp.eq.s32 	%p9, %r46, 0;
	@%p9 bra 	$L__BB1_16;
	setp.eq.s32 	%p10, %r46, 1;
	@%p10 bra 	$L__BB1_14;
	mad.lo.s32 	%r126, %r166, %r8, %r2;
	mul.wide.u32 	%rd90, %r126, 4;
	add.s64 	%rd91, %rd3, %rd90;
	ld.global.u32 	%r127, [%rd91];
	add.s32 	%r128, %r166, %r9;
	mul.wide.u32 	%rd92, %r128, 4;
	add.s64 	%rd93, %rd2, %rd92;
	ld.global.u32 	%r129, [%rd93];
	add.s32 	%r130, %r129, %r127;
	add.s32 	%r131, %r166, %r10;
	mul.wide.u32 	%rd94, %r131, 4;
	add.s64 	%rd95, %rd1, %rd94;
	st.global.u32 	[%rd95], %r130;
	add.s32 	%r132, %r126, %r8;
	mul.wide.u32 	%rd96, %r132, 4;
	add.s64 	%rd97, %rd3, %rd96;
	ld.global.u32 	%r133, [%rd97];
	add.s32 	%r134, %r128, 1;
	mul.wide.u32 	%rd98, %r134, 4;
	add.s64 	%rd99, %rd2, %rd98;
	ld.global.u32 	%r135, [%rd99];
	add.s32 	%r136, %r135, %r133;
	add.s32 	%r137, %r131, 1;
	mul.wide.u32 	%rd100, %r137, 4;
	add.s64 	%rd101, %rd1, %rd100;
	st.global.u32 	[%rd101], %r136;
	add.s32 	%r166, %r166, 2;
$L__BB1_14:
	and.b32  	%r138, %r51, 1;
	setp.eq.b32 	%p11, %r138, 1;
	not.pred 	%p12, %p11;
	@%p12 bra 	$L__BB1_16;
	mad.lo.s32 	%r139, %r166, %r8, %r2;
	mul.wide.u32 	%rd102, %r139, 4;
	add.s64 	%rd103, %rd3, %rd102;
	ld.global.u32 	%r140, [%rd103];
	add.s32 	%r141, %r166, %r9;
	mul.wide.u32 	%rd104, %r141, 4;
	add.s64 	%rd105, %rd2, %rd104;
	ld.global.u32 	%r142, [%rd105];
	add.s32 	%r143, %r142, %r140;
	add.s32 	%r144, %r166, %r10;
	mul.wide.u32 	%rd106, %r144, 4;
	add.s64 	%rd107, %rd1, %rd106;
	st.global.u32 	[%rd107], %r143;
$L__BB1_16:
	ld.param.u64 	%rd113, [_Z7ProducePiS_S_S_iiS_S_S_i_param_8];
	ld.param.u32 	%r152, [_Z7ProducePiS_S_S_iiS_S_S_i_param_5];
	cvta.to.global.u64 	%rd108, %rd113;
	mov.u32 	%r145, %nctaid.x;
	sub.s32 	%r146, %r1, %r145;
	add.s32 	%r147, %r146, %r152;
	mul.lo.s32 	%r148, %r7, 3;
	mul.wide.u32 	%rd109, %r148, 4;
	add.s64 	%rd110, %rd108, %rd109;
	atom.global.exch.b32 	%r149, [%rd110], %r147;
	add.s32 	%r150, %r148, 1;
	mul.wide.u32 	%rd111, %r150, 4;
	add.s64 	%rd112, %rd108, %rd111;
	atom.global.exch.b32 	%r151, [%rd112], %r2;
$L__BB1_17:
	ret;

}
	// .globl	_Z5CheckPKiiPiiPjS1_S1_S1_S1_i
.visible .entry _Z5CheckPKiiPiiPjS1_S1_S1_S1_i(
	.param .u64 .ptr .align 1 _Z5CheckPKiiPiiPjS1_S1_S1_S1_i_param_0,
	.param .u32 _Z5CheckPKiiPiiPjS1_S1_S1_S1_i_param_1,
	.param .u64 .ptr .align 1 _Z5CheckPKiiPiiPjS1_S1_S1_S1_i_param_2,
	.param .u32 _Z5CheckPKiiPiiPjS1_S1_S1_S1_i_param_3,
	.param .u64 .ptr .align 1 _Z5CheckPKiiPiiPjS1_S1_S1_S1_i_param_4,
	.param .u64 .ptr .align 1 _Z5CheckPKiiPiiPjS1_S1_S1_S1_i_param_5,
	.param .u64 .ptr .align 1 _Z5CheckPKiiPiiPjS1_S1_S1_S1_i_param_6,
	.param .u64 .ptr .align 1 _Z5CheckPKiiPiiPjS1_S1_S1_S1_i_param_7,
	.param .u64 .ptr .align 1 _Z5CheckPKiiPiiPjS1_S1_S1_S1_i_param_8,
	.param .u32 _Z5CheckPKiiPiiPjS1_S1_S1_S1_i_param_9
)
{
	.reg .pred 	%p<26>;
	.reg .b32 	%r<299>;
	.reg .b64 	%rd<129>;

	ld.param.u64 	%rd20, [_Z5CheckPKiiPiiPjS1_S1_S1_S1_i_param_0];
	ld.param.u32 	%r51, [_Z5CheckPKiiPiiPjS1_S1_S1_S1_i_param_1];
	ld.param.u64 	%rd21, [_Z5CheckPKiiPiiPjS1_S1_S1_S1_i_param_2];
	ld.param.u32 	%r52, [_Z5CheckPKiiPiiPjS1_S1_S1_S1_i_param_3];
	ld.param.u64 	%rd22, [_Z5CheckPKiiPiiPjS1_S1_S1_S1_i_param_4];
	ld.param.u64 	%rd18, [_Z5CheckPKiiPiiPjS1_S1_S1_S1_i_param_5];
	ld.param.u64 	%rd23, [_Z5CheckPKiiPiiPjS1_S1_S1_S1_i_param_6];
	ld.param.u64 	%rd24, [_Z5CheckPKiiPiiPjS1_S1_S1_S1_i_param_7];
	ld.param.u64 	%rd19, [_Z5CheckPKiiPiiPjS1_S1_S1_S1_i_param_8];
	cvta.to.global.u64 	%rd1, %rd23;
	cvta.to.global.u64 	%rd2, %rd20;
	cvta.to.global.u64 	%rd3, %rd21;
	cvta.to.global.u64 	%rd4, %rd22;
	cvta.to.global.u64 	%rd5, %rd24;
	mov.u32 	%r1, %ctaid.x;
	shl.b32 	%r2, %r51, 2;
	add.s32 	%r291, %r2, 374761393;
	setp.lt.s32 	%p1, %r51, 1;
	@%p1 bra 	$L__BB2_12;
	mul.lo.s32 	%r4, %r51, %r1;
	and.b32  	%r5, %r51, 7;
	setp.lt.u32 	%p2, %r51, 8;
	mov.b32 	%r286, 0;
	@%p2 bra 	$L__BB2_4;
	and.b32  	%r286, %r51, 2147483640;
	neg.s32 	%r280, %r286;
	mul.wide.u32 	%rd25, %r4, 4;
	add.s64 	%rd26, %rd25, %rd2;
	add.s64 	%rd123, %rd26, 16;
$L__BB2_3:
	.pragma "nounroll";
	ld.global.u32 	%r55, [%rd123+-16];
	mul.lo.s32 	%r56, %r55, -2048144777;
	mul.lo.s32 	%r57, %r55, 2035212288;
	shr.u32 	%r58, %r56, 19;
	or.b32  	%r59, %r58, %r57;
	mul.lo.s32 	%r60, %r59, -1640531535;
	xor.b32  	%r61, %r60, %r291;
	shf.l.wrap.b32 	%r62, %r61, %r61, 17;
	mad.lo.s32 	%r63, %r62, -1028477379, 668265263;
	ld.global.u32 	%r64, [%rd123+-12];
	mul.lo.s32 	%r65, %r64, -2048144777;
	mul.lo.s32 	%r66, %r64, 2035212288;
	shr.u32 	%r67, %r65, 19;
	or.b32  	%r68, %r67, %r66;
	mul.lo.s32 	%r69, %r68, -1640531535;
	xor.b32  	%r70, %r69, %r63;
	shf.l.wrap.b32 	%r71, %r70, %r70, 17;
	mad.lo.s32 	%r72, %r71, -1028477379, 668265263;
	ld.global.u32 	%r73, [%rd123+-8];
	mul.lo.s32 	%r74, %r73, -2048144777;
	mul.lo.s32 	%r75, %r73, 2035212288;
	shr.u32 	%r76, %r74, 19;
	or.b32  	%r77, %r76, %r75;
	mul.lo.s32 	%r78, %r77, -1640531535;
	xor.b32  	%r79, %r78, %r72;
	shf.l.wrap.b32 	%r80, %r79, %r79, 17;
	mad.lo.s32 	%r81, %r80, -1028477379, 668265263;
	ld.global.u32 	%r82, [%rd123+-4];
	mul.lo.s32 	%r83, %r82, -2048144777;
	mul.lo.s32 	%r84, %r82, 2035212288;
	shr.u32 	%r85, %r83, 19;
	or.b32  	%r86, %r85, %r84;
	mul.lo.s32 	%r87, %r86, -1640531535;
	xor.b32  	%r88, %r87, %r81;
	shf.l.wrap.b32 	%r89, %r88, %r88, 17;
	mad.lo.s32 	%r90, %r89, -1028477379, 668265263;
	ld.global.u32 	%r91, [%rd123];
	mul.lo.s32 	%r92, %r91, -2048144777;
	mul.lo.s32 	%r93, %r91, 2035212288;
	shr.u32 	%r94, %r92, 19;
	or.b32  	%r95, %r94, %r93;
	mul.lo.s32 	%r96, %r95, -1640531535;
	xor.b32  	%r97, %r96, %r90;
	shf.l.wrap.b32 	%r98, %r97, %r97, 17;
	mad.lo.s32 	%r99, %r98, -1028477379, 668265263;
	ld.global.u32 	%r100, [%rd123+4];
	mul.lo.s32 	%r101, %r100, -2048144777;
	mul.lo.s32 	%r102, %r100, 2035212288;
	shr.u32 	%r103, %r101, 19;
	or.b32  	%r104, %r103, %r102;
	mul.lo.s32 	%r105, %r104, -1640531535;
	xor.b32  	%r106, %r105, %r99;
	shf.l.wrap.b32 	%r107, %r106, %r106, 17;
	mad.lo.s32 	%r108, %r107, -1028477379, 668265263;
	ld.global.u32 	%r109, [%rd123+8];
	mul.lo.s32 	%r110, %r109, -2048144777;
	mul.lo.s32 	%r111, %r109, 2035212288;
	shr.u32 	%r112, %r110, 19;
	or.b32  	%r113, %r112, %r111;
	mul.lo.s32 	%r114, %r113, -1640531535;
	xor.b32  	%r115, %r114, %r108;
	shf.l.wrap.b32 	%r116, %r115, %r115, 17;
	mad.lo.s32 	%r117, %r116, -1028477379, 668265263;
	ld.global.u32 	%r118, [%rd123+12];
	mul.lo.s32 	%r119, %r118, -2048144777;
	mul.lo.s32 	%r120, %r118, 2035212288;
	shr.u32 	%r121, %r119, 19;
	or.b32  	%r122, %r121, %r120;
	mul.lo.s32 	%r123, %r122, -1640531535;
	xor.b32  	%r124, %r123, %r117;
	shf.l.wrap.b32 	%r125, %r124, %r124, 17;
	mad.lo.s32 	%r291, %r125, -1028477379, 668265263;
	add.s32 	%r280, %r280, 8;
	add.s64 	%rd123, %rd123, 32;
	setp.ne.s32 	%p3, %r280, 0;
	@%p3 bra 	$L__BB2_3;
$L__BB2_4:
	setp.eq.s32 	%p4, %r5, 0;
	@%p4 bra 	$L__BB2_12;
	and.b32  	%r15, %r51, 3;
	setp.lt.u32 	%p5, %r5, 4;
	@%p5 bra 	$L__BB2_7;
	add.s32 	%r127, %r286, %r4;
	mul.wide.u32 	%rd27, %r127, 4;
	add.s64 	%rd28, %rd2, %rd27;
	ld.global.u32 	%r128, [%rd28];
	mul.lo.s32 	%r129, %r128, -2048144777;
	mul.lo.s32 	%r130, %r128, 2035212288;
	shr.u32 	%r131, %r129, 19;
	or.b32  	%r132, %r131, %r130;
	mul.lo.s32 	%r133, %r132, -1640531535;
	xor.b32  	%r134, %r133, %r291;
	shf.l.wrap.b32 	%r135, %r134, %r134, 17;
	mad.lo.s32 	%r136, %r135, -1028477379, 668265263;
	cvt.u64.u32 	%rd29, %r4;
	cvt.u64.u32 	%rd30, %r286;
	add.s64 	%rd31, %rd30, %rd29;
	shl.b64 	%rd32, %rd31, 2;
	add.s64 	%rd33, %rd2, %rd32;
	ld.global.u32 	%r137, [%rd33+4];
	mul.lo.s32 	%r138, %r137, -2048144777;
	mul.lo.s32 	%r139, %r137, 2035212288;
	shr.u32 	%r140, %r138, 19;
	or.b32  	%r141, %r140, %r139;
	mul.lo.s32 	%r142, %r141, -1640531535;
	xor.b32  	%r143, %r142, %r136;
	shf.l.wrap.b32 	%r144, %r143, %r143, 17;
	mad.lo.s32 	%r145, %r144, -1028477379, 668265263;
	ld.global.u32 	%r146, [%rd33+8];
	mul.lo.s32 	%r147, %r146, -2048144777;
	mul.lo.s32 	%r148, %r146, 2035212288;
	shr.u32 	%r149, %r147, 19;
	or.b32  	%r150, %r149, %r148;
	mul.lo.s32 	%r151, %r150, -1640531535;
	xor.b32  	%r152, %r151, %r145;
	shf.l.wrap.b32 	%r153, %r152, %r152, 17;
	mad.lo.s32 	%r154, %r153, -1028477379, 668265263;
	ld.global.u32 	%r155, [%rd33+12];
	mul.lo.s32 	%r156, %r155, -2048144777;
	mul.lo.s32 	%r157, %r155, 2035212288;
	shr.u32 	%r158, %r156, 19;
	or.b32  	%r159, %r158, %r157;
	mul.lo.s32 	%r160, %r159, -1640531535;
	xor.b32  	%r161, %r160, %r154;
	shf.l.wrap.b32 	%r162, %r161, %r161, 17;
	mad.lo.s32 	%r291, %r162, -1028477379, 668265263;
	add.s32 	%r286, %r286, 4;
$L__BB2_7:
	setp.eq.s32 	%p6, %r15, 0;
	@%p6 bra 	$L__BB2_12;
	setp.eq.s32 	%p7, %r15, 1;
	@%p7 bra 	$L__BB2_10;
	add.s32 	%r164, %r286, %r4;
	mul.wide.u32 	%rd34, %r164, 4;
	add.s64 	%rd35, %rd2, %rd34;
	ld.global.u32 	%r165, [%rd35];
	mul.lo.s32 	%r166, %r165, -2048144777;
	mul.lo.s32 	%r167, %r165, 2035212288;
	shr.u32 	%r168, %r166, 19;
	or.b32  	%r169, %r168, %r167;
	mul.lo.s32 	%r170, %r169, -1640531535;
	xor.b32  	%r171, %r170, %r291;
	shf.l.wrap.b32 	%r172, %r171, %r171, 17;
	mad.lo.s32 	%r173, %r172, -1028477379, 668265263;
	cvt.u64.u32 	%rd36, %r4;
	cvt.u64.u32 	%rd37, %r286;
	add.s64 	%rd38, %rd37, %rd36;
	shl.b64 	%rd39, %rd38, 2;
	add.s64 	%rd40, %rd2, %rd39;
	ld.global.u32 	%r174, [%rd40+4];
	mul.lo.s32 	%r175, %r174, -2048144777;
	mul.lo.s32 	%r176, %r174, 2035212288;
	shr.u32 	%r177, %r175, 19;
	or.b32  	%r178, %r177, %r176;
	mul.lo.s32 	%r179, %r178, -1640531535;
	xor.b32  	%r180, %r179, %r173;
	shf.l.wrap.b32 	%r181, %r180, %r180, 17;
	mad.lo.s32 	%r291, %r181, -1028477379, 668265263;
	add.s32 	%r286, %r286, 2;
$L__BB2_10:
	and.b32  	%r182, %r51, 1;
	setp.eq.b32 	%p8, %r182, 1;
	not.pred 	%p9, %p8;
	@%p9 bra 	$L__BB2_12;
	add.s32 	%r183, %r286, %r4;
	mul.wide.u32 	%rd41, %r183, 4;
	add.s64 	%rd42, %rd2, %rd41;
	ld.global.u32 	%r184, [%rd42];
	mul.lo.s32 	%r185, %r184, -2048144777;
	mul.lo.s32 	%r186, %r184, 2035212288;
	shr.u32 	%r187, %r185, 19;
	or.b32  	%r188, %r187, %r186;
	mul.lo.s32 	%r189, %r188, -1640531535;
	xor.b32  	%r190, %r189, %r291;
	shf.l.wrap.b32 	%r191, %r190, %r190, 17;
	mad.lo.s32 	%r291, %r191, -1028477379, 668265263;
$L__BB2_12:
	setp.lt.s32 	%p10, %r51, 1;
	add.s32 	%r192, %r291, %r2;
	shr.u32 	%r193, %r192, 15;
	xor.b32  	%r194, %r193, %r192;
	mul.lo.s32 	%r195, %r194, -2048144777;
	shr.u32 	%r196, %r195, 13;
	xor.b32  	%r197, %r196, %r195;
	mul.lo.s32 	%r198, %r197, -1028477379;
	shr.u32 	%r199, %r198, 16;
	xor.b32  	%r292, %r199, %r198;
	mul.lo.s32 	%r29, %r51, %r1;
	@%p10 bra 	$L__BB2_19;
$L__BB2_13:
	mul.hi.u32 	%r208, %r292, 129;
	sub.s32 	%r209, %r292, %r208;
	shr.u32 	%r210, %r209, 1;
	add.s32 	%r211, %r210, %r208;
	shr.u32 	%r212, %r211, 24;
	mul.lo.s32 	%r213, %r212, 33554431;
	sub.s32 	%r294, %r292, %r213;
	mul.wide.u32 	%rd45, %r294, 4;
	add.s64 	%rd127, %rd5, %rd45;
$L__BB2_14:
	atom.relaxed.global.cas.b32 	%r214, [%rd127], 0, 1;
	setp.ne.s32 	%p13, %r214, 0;
	@%p13 bra 	$L__BB2_14;
	membar.gl;
	add.s64 	%rd126, %rd4, %rd45;
	ld.global.u32 	%r215, [%rd126];
	setp.eq.s32 	%p14, %r215, -1;
	@%p14 bra 	$L__BB2_22;
	mul.lo.s32 	%r32, %r294, %r51;
	mov.b32 	%r293, 0;
$L__BB2_17:
	add.s32 	%r217, %r293, %r32;
	mul.wide.u32 	%rd47, %r217, 4;
	add.s64 	%rd48, %rd3, %rd47;
	ld.global.u32 	%r218, [%rd48];
	add.s32 	%r219, %r293, %r29;
	mul.wide.u32 	%rd49, %r219, 4;
	add.s64 	%rd50, %rd2, %rd49;
	ld.global.u32 	%r220, [%rd50];
	setp.eq.s32 	%p15, %r218, %r220;
	@%p15 bra 	$L__BB2_35;
	membar.gl;
	atom.global.exch.b32 	%r221, [%rd127], 0;
	add.s32 	%r292, %r294, 1;
	bra.uni 	$L__BB2_13;
$L__BB2_19:
	mul.hi.u32 	%r200, %r292, 129;
	sub.s32 	%r201, %r292, %r200;
	shr.u32 	%r202, %r201, 1;
	add.s32 	%r203, %r202, %r200;
	shr.u32 	%r204, %r203, 24;
	mul.lo.s32 	%r205, %r204, 33554431;
	sub.s32 	%r294, %r292, %r205;
	mul.wide.u32 	%rd43, %r294, 4;
	add.s64 	%rd127, %rd5, %rd43;
$L__BB2_20:
	atom.relaxed.global.cas.b32 	%r206, [%rd127], 0, 1;
	setp.ne.s32 	%p11, %r206, 0;
	@%p11 bra 	$L__BB2_20;
	membar.gl;
	add.s64 	%rd126, %rd4, %rd43;
	ld.global.u32 	%r207, [%rd126];
	setp.ne.s32 	%p12, %r207, -1;
	@%p12 bra 	$L__BB2_36;
$L__BB2_22:
	setp.lt.s32 	%p17, %r51, 1;
	cvta.to.global.u64 	%rd51, %rd18;
	atom.global.add.u32 	%r38, [%rd51], 1;
	add.s32 	%r223, %r38, %r52;
	st.global.u32 	[%rd126], %r223;
	@%p17 bra 	$L__BB2_34;
	mul.lo.s32 	%r39, %r38, %r51;
	mul.lo.s32 	%r40, %r294, %r51;
	and.b32  	%r41, %r51, 7;
	setp.lt.u32 	%p18, %r51, 8;
	mov.b32 	%r297, 0;
	@%p18 bra 	$L__BB2_26;
	and.b32  	%r297, %r51, 2147483640;
	mov.b32 	%r295, 0;
$L__BB2_25:
	.pragma "nounroll";
	add.s32 	%r226, %r295, %r29;
	mul.wide.u32 	%rd52, %r226, 4;
	add.s64 	%rd53, %rd2, %rd52;
	ld.global.u32 	%r227, [%rd53];
	add.s32 	%r228, %r295, %r39;
	mul.wide.s32 	%rd54, %r228, 4;
	add.s64 	%rd55, %rd1, %rd54;
	st.global.u32 	[%rd55], %r227;
	add.s32 	%r229, %r295, %r40;
	mul.wide.u32 	%rd56, %r229, 4;
	add.s64 	%rd57, %rd3, %rd56;
	st.global.u32 	[%rd57], %r227;
	add.s32 	%r230, %r226, 1;
	mul.wide.u32 	%rd58, %r230, 4;
	add.s64 	%rd59, %rd2, %rd58;
	ld.global.u32 	%r231, [%rd59];
	st.global.u32 	[%rd55+4], %r231;
	add.s32 	%r232, %r229, 1;
	mul.wide.u32 	%rd60, %r232, 4;
	add.s64 	%rd61, %rd3, %rd60;
	st.global.u32 	[%rd61], %r231;
	add.s32 	%r233, %r226, 2;
	mul.wide.u32 	%rd62, %r233, 4;
	add.s64 	%rd63, %rd2, %rd62;
	ld.global.u32 	%r234, [%rd63];
	st.global.u32 	[%rd55+8], %r234;
	add.s32 	%r235, %r229, 2;
	mul.wide.u32 	%rd64, %r235, 4;
	add.s64 	%rd65, %rd3, %rd64;
	st.global.u32 	[%rd65], %r234;
	add.s32 	%r236, %r226, 3;
	mul.wide.u32 	%rd66, %r236, 4;
	add.s64 	%rd67, %rd2, %rd66;
	ld.global.u32 	%r237, [%rd67];
	st.global.u32 	[%rd55+12], %r237;
	add.s32 	%r238, %r229, 3;
	mul.wide.u32 	%rd68, %r238, 4;
	add.s64 	%rd69, %rd3, %rd68;
	st.global.u32 	[%rd69], %r237;
	add.s32 	%r239, %r226, 4;
	mul.wide.u32 	%rd70, %r239, 4;
	add.s64 	%rd71, %rd2, %rd70;
	ld.global.u32 	%r240, [%rd71];
	st.global.u32 	[%rd55+16], %r240;
	add.s32 	%r241, %r229, 4;
	mul.wide.u32 	%rd72, %r241, 4;
	add.s64 	%rd73, %rd3, %rd72;
	st.global.u32 	[%rd73], %r240;
	add.s32 	%r242, %r226, 5;
	mul.wide.u32 	%rd74, %r242, 4;
	add.s64 	%rd75, %rd2, %rd74;
	ld.global.u32 	%r243, [%rd75];
	st.global.u32 	[%rd55+20], %r243;
	add.s32 	%r244, %r229, 5;
	mul.wide.u32 	%rd76, %r244, 4;
	add.s64 	%rd77, %rd3, %rd76;
	st.global.u32 	[%rd77], %r243;
	add.s32 	%r245, %r226, 6;
	mul.wide.u32 	%rd78, %r245, 4;
	add.s64 	%rd79, %rd2, %rd78;
	ld.global.u32 	%r246, [%rd79];
	st.global.u32 	[%rd55+24], %r246;
	add.s32 	%r247, %r229, 6;
	mul.wide.u32 	%rd80, %r247, 4;
	add.s64 	%rd81, %rd3, %rd80;
	st.global.u32 	[%rd81], %r246;
	add.s32 	%r248, %r226, 7;
	mul.wide.u32 	%rd82, %r248, 4;
	add.s64 	%rd83, %rd2, %rd82;
	ld.global.u32 	%r249, [%rd83];
	st.global.u32 	[%rd55+28], %r249;
	add.s32 	%r250, %r229, 7;
	mul.wide.u32 	%rd84, %r250, 4;
	add.s64 	%rd85, %rd3, %rd84;
	st.global.u32 	[%rd85], %r249;
	add.s32 	%r295, %r295, 8;
	setp.ne.s32 	%p19, %r295, %r297;
	@%p19 bra 	$L__BB2_25;
$L__BB2_26:
	setp.eq.s32 	%p20, %r41, 0;
	@%p20 bra 	$L__BB2_34;
	and.b32  	%r46, %r51, 3;
	setp.lt.u32 	%p21, %r41, 4;
	@%p21 bra 	$L__BB2_29;
	add.s32 	%r251, %r297, %r29;
	mul.wide.u32 	%rd86, %r251, 4;
	add.s64 	%rd87, %rd2, %rd86;
	ld.global.u32 	%r252, [%rd87];
	add.s32 	%r253, %r297, %r39;
	mul.wide.s32 	%rd88, %r253, 4;
	add.s64 	%rd89, %rd1, %rd88;
	st.global.u32 	[%rd89], %r252;
	add.s32 	%r254, %r297, %r40;
	mul.wide.u32 	%rd90, %r254, 4;
	add.s64 	%rd91, %rd3, %rd90;
	st.global.u32 	[%rd91], %r252;
	add.s32 	%r255, %r251, 1;
	mul.wide.u32 	%rd92, %r255, 4;
	add.s64 	%rd93, %rd2, %rd92;
	ld.global.u32 	%r256, [%rd93];
	st.global.u32 	[%rd89+4], %r256;
	add.s32 	%r257, %r254, 1;
	mul.wide.u32 	%rd94, %r257, 4;
	add.s64 	%rd95, %rd3, %rd94;
	st.global.u32 	[%rd95], %r256;
	add.s32 	%r258, %r251, 2;
	mul.wide.u32 	%rd96, %r258, 4;
	add.s64 	%rd97, %rd2, %rd96;
	ld.global.u32 	%r259, [%rd97];
	st.global.u32 	[%rd89+8], %r259;
	add.s32 	%r260, %r254, 2;
	mul.wide.u32 	%rd98, %r260, 4;
	add.s64 	%rd99, %rd3, %rd98;
	st.global.u32 	[%rd99], %r259;
	add.s32 	%r261, %r251, 3;
	mul.wide.u32 	%rd100, %r261, 4;
	add.s64 	%rd101, %rd2, %rd100;
	ld.global.u32 	%r262, [%rd101];
	st.global.u32 	[%rd89+12], %r262;
	add.s32 	%r263, %r254, 3;
	mul.wide.u32 	%rd102, %r263, 4;
	add.s64 	%rd103, %rd3, %rd102;
	st.global.u32 	[%rd103], %r262;
	add.s32 	%r297, %r297, 4;
$L__BB2_29:
	setp.eq.s32 	%p22, %r46, 0;
	@%p22 bra 	$L__BB2_34;
	setp.eq.s32 	%p23, %r46, 1;
	@%p23 bra 	$L__BB2_32;
	add.s32 	%r264, %r297, %r29;
	mul.wide.u32 	%rd104, %r264, 4;
	add.s64 	%rd105, %rd2, %rd104;
	ld.global.u32 	%r265, [%rd105];
	add.s32 	%r266, %r297, %r39;
	mul.wide.s32 	%rd106, %r266, 4;
	add.s64 	%rd107, %rd1, %rd106;
	st.global.u32 	[%rd107], %r265;
	add.s32 	%r267, %r297, %r40;
	mul.wide.u32 	%rd108, %r267, 4;
	add.s64 	%rd109, %rd3, %rd108;
	st.global.u32 	[%rd109], %r265;
	add.s32 	%r268, %r264, 1;
	mul.wide.u32 	%rd110, %r268, 4;
	add.s64 	%rd111, %rd2, %rd110;
	ld.global.u32 	%r269, [%rd111];
	st.global.u32 	[%rd107+4], %r269;
	add.s32 	%r270, %r267, 1;
	mul.wide.u32 	%rd112, %r270, 4;
	add.s64 	%rd113, %rd3, %rd112;
	st.global.u32 	[%rd113], %r269;
	add.s32 	%r297, %r297, 2;
$L__BB2_32:
	and.b32  	%r271, %r51, 1;
	setp.eq.b32 	%p24, %r271, 1;
	not.pred 	%p25, %p24;
	@%p25 bra 	$L__BB2_34;
	add.s32 	%r272, %r297, %r29;
	mul.wide.u32 	%rd114, %r272, 4;
	add.s64 	%rd115, %rd2, %rd114;
	ld.global.u32 	%r273, [%rd115];
	add.s32 	%r274, %r297, %r39;
	mul.wide.s32 	%rd116, %r274, 4;
	add.s64 	%rd117, %rd1, %rd116;
	st.global.u32 	[%rd117], %r273;
	add.s32 	%r275, %r297, %r40;
	mul.wide.u32 	%rd118, %r275, 4;
	add.s64 	%rd119, %rd3, %rd118;
	st.global.u32 	[%rd119], %r273;
$L__BB2_34:
	membar.gl;
	atom.global.exch.b32 	%r276, [%rd127], 0;
	bra.uni 	$L__BB2_37;
$L__BB2_35:
	add.s32 	%r293, %r293, 1;
	setp.eq.s32 	%p16, %r293, %r51;
	@%p16 bra 	$L__BB2_36;
	bra.uni 	$L__BB2_17;
$L__BB2_36:
	membar.gl;
	atom.global.exch.b32 	%r222, [%rd127], 0;
$L__BB2_37:
	cvta.to.global.u64 	%rd120, %rd19;
	mad.lo.s32 	%r277, %r1, 3, 2;
	mul.wide.u32 	%rd121, %r277, 4;
	add.s64 	%rd122, %rd120, %rd121;
	ld.global.u32 	%r278, [%rd126];
	atom.global.exch.b32 	%r279, [%rd122], %r278;
	ret;

}


// ===== COMPILED SASS (sm_100) =====

	.target	sm_100

	.elftype	@"ET_EXEC"


//--------------------- .note.nv.tkinfo           --------------------------
	.section	.note.nv.tkinfo,"",@"SHT_NOTE"
	.sectionflags	@"SHF_NOTE_NV_TKINFO"
	.tkinfo
        /*0018*/ 	.word	0x00000002
        /*0030*/ 	.string	""
        /*0030*/ 	.string	"ptxas"
        /*0030*/ 	.string	"Cuda compilation tools, release 13.0, V13.0.88"
        /*0030*/ 	.string	"Build cuda_13.0.r13.0/compiler.36424714_0"
        /*0030*/ 	.string	"-arch sm_100 -m 64 "



//--------------------- .note.nv.cuinfo           --------------------------
	.section	.note.nv.cuinfo,"",@"SHT_NOTE"
	.sectionflags	@"SHF_NOTE_NV_CUINFO"
        /*0018*/ 	.short	0x0002
        /*001a*/ 	.short	0x0064
        /*001c*/ 	.short	0x0082
	.zero		2


//--------------------- .nv.info                  --------------------------
	.section	.nv.info,"",@"SHT_CUDA_INFO"
	.align	4


	//----- nvinfo : EIATTR_REGCOUNT
	.align		4
        /*0000*/ 	.byte	0x04, 0x2f
        /*0002*/ 	.short	(.L_1 - .L_0)
	.align		4
.L_0:
        /*0004*/ 	.word	index@(_Z10init_bloomPiiPjS_)
        /*0008*/ 	.word	0x00000018


	//----- nvinfo : EIATTR_FRAME_SIZE
	.align		4
.L_1:
        /*000c*/ 	.byte	0x04, 0x11
        /*000e*/ 	.short	(.L_3 - .L_2)
	.align		4
.L_2:
        /*0010*/ 	.word	index@(_Z10init_bloomPiiPjS_)
        /*0014*/ 	.word	0x00000000


	//----- nvinfo : EIATTR_REGCOUNT
	.align		4
.L_3:
        /*0018*/ 	.byte	0x04, 0x2f
        /*001a*/ 	.short	(.L_5 - .L_4)
	.align		4
.L_4:
        /*001c*/ 	.word	index@(_Z7ProducePiS_S_S_iiS_S_S_i)
        /*0020*/ 	.word	0x00000020


	//----- nvinfo : EIATTR_FRAME_SIZE
	.align		4
.L_5:
        /*0024*/ 	.byte	0x04, 0x11
        /*0026*/ 	.short	(.L_7 - .L_6)
	.align		4
.L_6:
        /*0028*/ 	.word	index@(_Z7ProducePiS_S_S_iiS_S_S_i)
        /*002c*/ 	.word	0x00000000


	//----- nvinfo : EIATTR_REGCOUNT
	.align		4
.L_7:
        /*0030*/ 	.byte	0x04, 0x2f
        /*0032*/ 	.short	(.L_9 - .L_8)
	.align		4
.L_8:
        /*0034*/ 	.word	index@(_Z5CheckPKiiPiiPjS1_S1_S1_S1_i)
        /*0038*/ 	.word	0x00000020


	//----- nvinfo : EIATTR_FRAME_SIZE
	.align		4
.L_9:
        /*003c*/ 	.byte	0x04, 0x11
        /*003e*/ 	.short	(.L_11 - .L_10)
	.align		4
.L_10:
        /*0040*/ 	.word	index@(_Z5CheckPKiiPiiPjS1_S1_S1_S1_i)
        /*0044*/ 	.word	0x00000000


	//----- nvinfo : EIATTR_MIN_STACK_SIZE
	.align		4
.L_11:
        /*0048*/ 	.byte	0x04, 0x12
        /*004a*/ 	.short	(.L_13 - .L_12)
	.align		4
.L_12:
        /*004c*/ 	.word	index@(_Z5CheckPKiiPiiPjS1_S1_S1_S1_i)
        /*0050*/ 	.word	0x00000000


	//----- nvinfo : EIATTR_MIN_STACK_SIZE
	.align		4
.L_13:
        /*0054*/ 	.byte	0x04, 0x12
        /*0056*/ 	.short	(.L_15 - .L_14)
	.align		4
.L_14:
        /*0058*/ 	.word	index@(_Z7ProducePiS_S_S_iiS_S_S_i)
        /*005c*/ 	.word	0x00000000


	//----- nvinfo : EIATTR_MIN_STACK_SIZE
	.align		4
.L_15:
        /*0060*/ 	.byte	0x04, 0x12
        /*0062*/ 	.short	(.L_17 - .L_16)
	.align		4
.L_16:
        /*0064*/ 	.word	index@(_Z10init_bloomPiiPjS_)
        /*0068*/ 	.word	0x00000000
.L_17:


//--------------------- .nv.compat                --------------------------
	.section	.nv.compat,"",@"SHT_CUDA_COMPAT_INFO"
	.align	4
        /*0000*/ 	.byte	0x02, 0x09, 0x00, 0x00, 0x02, 0x02, 0x01, 0x00, 0x02, 0x05, 0x05, 0x00, 0x03, 0x07, 0x01, 0x01
        /*0010*/ 	.byte	0x02, 0x03, 0x00, 0x00, 0x02, 0x06, 0x01, 0x00, 0x04, 0x0b, 0x08, 0x00, 0x09, 0x00, 0x00, 0x00
        /*0020*/ 	.byte	0x00, 0x00, 0x00, 0x00


//--------------------- .nv.info._Z5CheckPKiiPiiPjS1_S1_S1_S1_i --------------------------
	.section	.nv.info._Z5CheckPKiiPiiPjS1_S1_S1_S1_i,"",@"SHT_CUDA_INFO"
	.sectionflags	@""
	.align	4


	//----- nvinfo : EIATTR_CUDA_API_VERSION
	.align		4
        /*0000*/ 	.byte	0x04, 0x37
        /*0002*/ 	.short	(.L_19 - .L_18)
.L_18:
        /*0004*/ 	.word	0x00000082


	//----- nvinfo : EIATTR_KPARAM_INFO
	.align		4
.L_19:
        /*0008*/ 	.byte	0x04, 0x17
        /*000a*/ 	.short	(.L_21 - .L_20)
.L_20:
        /*000c*/ 	.word	0x00000000
        /*0010*/ 	.short	0x0009
        /*0012*/ 	.short	0x0048
        /*0014*/ 	.byte	0x00, 0xf0, 0x11, 0x00


	//----- nvinfo : EIATTR_KPARAM_INFO
	.align		4
.L_21:
        /*0018*/ 	.byte	0x04, 0x17
        /*001a*/ 	.short	(.L_23 - .L_22)
.L_22:
        /*001c*/ 	.word	0x00000000
        /*0020*/ 	.short	0x0008
        /*0022*/ 	.short	0x0040
        /*0024*/ 	.byte	0x00, 0xf5, 0x21, 0x00


	//----- nvinfo : EIATTR_KPARAM_INFO
	.align		4
.L_23:
        /*0028*/ 	.byte	0x04, 0x17
        /*002a*/ 	.short	(.L_25 - .L_24)
.L_24:
        /*002c*/ 	.word	0x00000000
        /*0030*/ 	.short	0x0007
        /*0032*/ 	.short	0x0038
        /*0034*/ 	.byte	0x00, 0xf5, 0x21, 0x00


	//----- nvinfo : EIATTR_KPARAM_INFO
	.align		4
.L_25:
        /*0038*/ 	.byte	0x04, 0x17
        /*003a*/ 	.short	(.L_27 - .L_26)
.L_26:
        /*003c*/ 	.word	0x00000000
        /*0040*/ 	.short	0x0006
        /*0042*/ 	.short	0x0030
        /*0044*/ 	.byte	0x00, 0xf5, 0x21, 0x00


	//----- nvinfo : EIATTR_KPARAM_INFO
	.align		4
.L_27:
        /*0048*/ 	.byte	0x04, 0x17
        /*004a*/ 	.short	(.L_29 - .L_28)
.L_28:
        /*004c*/ 	.word	0x00000000
        /*0050*/ 	.short	0x0005
        /*0052*/ 	.short	0x0028
        /*0054*/ 	.byte	0x00, 0xf5, 0x21, 0x00


	//----- nvinfo : EIATTR_KPARAM_INFO
	.align		4
.L_29:
        /*0058*/ 	.byte	0x04, 0x17
        /*005a*/ 	.short	(.L_31 - .L_30)
.L_30:
        /*005c*/ 	.word	0x00000000
        /*0060*/ 	.short	0x0004
        /*0062*/ 	.short	0x0020
        /*0064*/ 	.byte	0x00, 0xf5, 0x21, 0x00


	//----- nvinfo : EIATTR_KPARAM_INFO
	.align		4
.L_31:
        /*0068*/ 	.byte	0x04, 0x17
        /*006a*/ 	.short	(.L_33 - .L_32)
.L_32:
        /*006c*/ 	.word	0x00000000
        /*0070*/ 	.short	0x0003
        /*0072*/ 	.short	0x0018
        /*0074*/ 	.byte	0x00, 0xf0, 0x11, 0x00


	//----- nvinfo : EIATTR_KPARAM_INFO
	.align		4
.L_33:
        /*0078*/ 	.byte	0x04, 0x17
        /*007a*/ 	.short	(.L_35 - .L_34)
.L_34:
        /*007c*/ 	.word	0x00000000
        /*0080*/ 	.short	0x0002
        /*0082*/ 	.short	0x0010
        /*0084*/ 	.byte	0x00, 0xf5, 0x21, 0x00


	//----- nvinfo : EIATTR_KPARAM_INFO
	.align		4
.L_35:
        /*0088*/ 	.byte	0x04, 0x17
        /*008a*/ 	.short	(.L_37 - .L_36)
.L_36:
        /*008c*/ 	.word	0x00000000
        /*0090*/ 	.short	0x0001
        /*0092*/ 	.short	0x0008
        /*0094*/ 	.byte	0x00, 0xf0, 0x11, 0x00


	//----- nvinfo : EIATTR_KPARAM_INFO
	.align		4
.L_37:
        /*0098*/ 	.byte	0x04, 0x17
        /*009a*/ 	.short	(.L_39 - .L_38)
.L_38:
        /*009c*/ 	.word	0x00000000
        /*00a0*/ 	.short	0x0000
        /*00a2*/ 	.short	0x0000
        /*00a4*/ 	.byte	0x00, 0xf5, 0x21, 0x00


	//----- nvinfo : EIATTR_SPARSE_MMA_MASK
	.align		4
.L_39:
        /*00a8*/ 	.byte	0x03, 0x50
        /*00aa*/ 	.short	0x0000


	//----- nvinfo : EIATTR_MAXREG_COUNT
	.align		4
        /*00ac*/ 	.byte	0x03, 0x1b
        /*00ae*/ 	.short	0x00ff


	//----- nvinfo : EIATTR_MERCURY_ISA_VERSION
	.align		4
        /*00b0*/ 	.byte	0x03, 0x5f
        /*00b2*/ 	.short	0x0101


	//----- nvinfo : EIATTR_INT_WARP_WIDE_INSTR_OFFSETS
	.align		4
        /*00b4*/ 	.byte	0x04, 0x31
        /*00b6*/ 	.short	(.L_41 - .L_40)


	//   ....[0]....
.L_40:
        /*00b8*/ 	.word	0x00001140


	//   ....[1]....
        /*00bc*/ 	.word	0x00001200


	//----- nvinfo : EIATTR_VRC_CTA_INIT_COUNT
	.align		4
.L_41:
        /*00c0*/ 	.byte	0x02, 0x4a
	.zero		1
	.zero		1


	//----- nvinfo : EIATTR_EXIT_INSTR_OFFSETS
	.align		4
        /*00c4*/ 	.byte	0x04, 0x1c
        /*00c6*/ 	.short	(.L_43 - .L_42)


	//   ....[0]....
.L_42:
        /*00c8*/ 	.word	0x00001cb0


	//----- nvinfo : EIATTR_CRS_STACK_SIZE
	.align		4
.L_43:
        /*00cc*/ 	.byte	0x04, 0x1e
        /*00ce*/ 	.short	(.L_45 - .L_44)
.L_44:
        /*00d0*/ 	.word	0x00000000


	//----- nvinfo : EIATTR_CBANK_PARAM_SIZE
	.align		4
.L_45:
        /*00d4*/ 	.byte	0x03, 0x19
        /*00d6*/ 	.short	0x004c


	//----- nvinfo : EIATTR_PARAM_CBANK
	.align		4
        /*00d8*/ 	.byte	0x04, 0x0a
        /*00da*/ 	.short	(.L_47 - .L_46)
	.align		4
.L_46:
        /*00dc*/ 	.word	index@(.nv.constant0._Z5CheckPKiiPiiPjS1_S1_S1_S1_i)
        /*00e0*/ 	.short	0x0380
        /*00e2*/ 	.short	0x004c


	//----- nvinfo : EIATTR_SW_WAR
	.align		4
.L_47:
        /*00e4*/ 	.byte	0x04, 0x36
        /*00e6*/ 	.short	(.L_49 - .L_48)
.L_48:
        /*00e8*/ 	.word	0x00000008
.L_49:


//--------------------- .nv.info._Z7ProducePiS_S_S_iiS_S_S_i --------------------------
	.section	.nv.info._Z7ProducePiS_S_S_iiS_S_S_i,"",@"SHT_CUDA_INFO"
	.sectionflags	@""
	.align	4


	//----- nvinfo : EIATTR_CUDA_API_VERSION
	.align		4
        /*0000*/ 	.byte	0x04, 0x37
        /*0002*/ 	.short	(.L_51 - .L_50)
.L_50:
        /*0004*/ 	.word	0x00000082


	//----- nvinfo : EIATTR_KPARAM_INFO
	.align		4
.L_51:
        /*0008*/ 	.byte	0x04, 0x17
        /*000a*/ 	.short	(.L_53 - .L_52)
.L_52:
        /*000c*/ 	.word	0x00000000
        /*0010*/ 	.short	0x0009
        /*0012*/ 	.short	0x0040
        /*0014*/ 	.byte	0x00, 0xf0, 0x11, 0x00


	//----- nvinfo : EIATTR_KPARAM_INFO
	.align		4
.L_53:
        /*0018*/ 	.byte	0x04, 0x17
        /*001a*/ 	.short	(.L_55 - .L_54)
.L_54:
        /*001c*/ 	.word	0x00000000
        /*0020*/ 	.short	0x0008
        /*0022*/ 	.short	0x0038
        /*0024*/ 	.byte	0x00, 0xf5, 0x21, 0x00


	//----- nvinfo : EIATTR_KPARAM_INFO
	.align		4
.L_55:
        /*0028*/ 	.byte	0x04, 0x17
        /*002a*/ 	.short	(.L_57 - .L_56)
.L_56:
        /*002c*/ 	.word	0x00000000
        /*0030*/ 	.short	0x0007
        /*0032*/ 	.short	0x0030
        /*0034*/ 	.byte	0x00, 0xf5, 0x21, 0x00


	//----- nvinfo : EIATTR_KPARAM_INFO
	.align		4
.L_57:
        /*0038*/ 	.byte	0x04, 0x17
        /*003a*/ 	.short	(.L_59 - .L_58)
.L_58:
        /*003c*/ 	.word	0x00000000
        /*0040*/ 	.short	0x0006
        /*0042*/ 	.short	0x0028
        /*0044*/ 	.byte	0x00, 0xf5, 0x21, 0x00


	//----- nvinfo : EIATTR_KPARAM_INFO
	.align		4
.L_59:
        /*0048*/ 	.byte	0x04, 0x17
        /*004a*/ 	.short	(.L_61 - .L_60)
.L_60:
        /*004c*/ 	.word	0x00000000
        /*0050*/ 	.short	0x0005
        /*0052*/ 	.short	0x0024
        /*0054*/ 	.byte	0x00, 0xf0, 0x11, 0x00


	//----- nvinfo : EIATTR_KPARAM_INFO
	.align		4
.L_61:
        /*0058*/ 	.byte	0x04, 0x17
        /*005a*/ 	.short	(.L_63 - .L_62)
.L_62:
        /*005c*/ 	.word	0x00000000
        /*0060*/ 	.short	0x0004
        /*0062*/ 	.short	0x0020
        /*0064*/ 	.byte	0x00, 0xf0, 0x11, 0x00


	//----- nvinfo : EIATTR_KPARAM_INFO
	.align		4
.L_63:
        /*0068*/ 	.byte	0x04, 0x17
        /*006a*/ 	.short	(.L_65 - .L_64)
.L_64:
        /*006c*/ 	.word	0x00000000
        /*0070*/ 	.short	0x0003
        /*0072*/ 	.short	0x0018
        /*0074*/ 	.byte	0x00, 0xf5, 0x21, 0x00


	//----- nvinfo : EIATTR_KPARAM_INFO
	.align		4
.L_65:
        /*0078*/ 	.byte	0x04, 0x17
        /*007a*/ 	.short	(.L_67 - .L_66)
.L_66:
        /*007c*/ 	.word	0x00000000
        /*0080*/ 	.short	0x0002
        /*0082*/ 	.short	0x0010
        /*0084*/ 	.byte	0x00, 0xf5, 0x21, 0x00


	//----- nvinfo : EIATTR_KPARAM_INFO
	.align		4
.L_67:
        /*0088*/ 	.byte	0x04, 0x17
        /*008a*/ 	.short	(.L_69 - .L_68)
.L_68:
        /*008c*/ 	.word	0x00000000
        /*0090*/ 	.short	0x0001
        /*0092*/ 	.short	0x0008
        /*0094*/ 	.byte	0x00, 0xf5, 0x21, 0x00


	//----- nvinfo : EIATTR_KPARAM_INFO
	.align		4
.L_69:
        /*0098*/ 	.byte	0x04, 0x17
        /*009a*/ 	.short	(.L_71 - .L_70)
.L_70:
        /*009c*/ 	.word	0x00000000
        /*00a0*/ 	.short	0x0000
        /*00a2*/ 	.short	0x0000
        /*00a4*/ 	.byte	0x00, 0xf5, 0x21, 0x00


	//----- nvinfo : EIATTR_SPARSE_MMA_MASK
	.align		4
.L_71:
        /*00a8*/ 	.byte	0x03, 0x50
        /*00aa*/ 	.short	0x0000


	//----- nvinfo : EIATTR_MAXREG_COUNT
	.align		4
        /*00ac*/ 	.byte	0x03, 0x1b
        /*00ae*/ 	.short	0x00ff


	//----- nvinfo : EIATTR_MERCURY_ISA_VERSION
	.align		4
        /*00b0*/ 	.byte	0x03, 0x5f
        /*00b2*/ 	.short	0x0101


	//----- nvinfo : EIATTR_INT_WARP_WIDE_INSTR_OFFSETS
	.align		4
        /*00b4*/ 	.byte	0x04, 0x31
        /*00b6*/ 	.short	(.L_73 - .L_72)


	//   ....[0]....
.L_72:
        /*00b8*/ 	.word	0x00000180


	//   ....[1]....
        /*00bc*/ 	.word	0x00000240


	//----- nvinfo : EIATTR_VRC_CTA_INIT_COUNT
	.align		4
.L_73:
        /*00c0*/ 	.byte	0x02, 0x4a
	.zero		1
	.zero		1


	//----- nvinfo : EIATTR_EXIT_INSTR_OFFSETS
	.align		4
        /*00c4*/ 	.byte	0x04, 0x1c
        /*00c6*/ 	.short	(.L_75 - .L_74)


	//   ....[0]....
.L_74:
        /*00c8*/ 	.word	0x00000140


	//   ....[1]....
        /*00cc*/ 	.word	0x00000f50


	//----- nvinfo : EIATTR_CBANK_PARAM_SIZE
	.align		4
.L_75:
        /*00d0*/ 	.byte	0x03, 0x19
        /*00d2*/ 	.short	0x0044


	//----- nvinfo : EIATTR_PARAM_CBANK
	.align		4
        /*00d4*/ 	.byte	0x04, 0x0a
        /*00d6*/ 	.short	(.L_77 - .L_76)
	.align		4
.L_76:
        /*00d8*/ 	.word	index@(.nv.constant0._Z7ProducePiS_S_S_iiS_S_S_i)
        /*00dc*/ 	.short	0x0380
        /*00de*/ 	.short	0x0044


	//----- nvinfo : EIATTR_SW_WAR
	.align		4
.L_77:
        /*00e0*/ 	.byte	0x04, 0x36
        /*00e2*/ 	.short	(.L_79 - .L_78)
.L_78:
        /*00e4*/ 	.word	0x00000008
.L_79:


//--------------------- .nv.info._Z10init_bloomPiiPjS_ --------------------------
	.section	.nv.info._Z10init_bloomPiiPjS_,"",@"SHT_CUDA_INFO"
	.sectionflags	@""
	.align	4


	//----- nvinfo : EIATTR_CUDA_API_VERSION
	.align		4
        /*0000*/ 	.byte	0x04, 0x37
        /*0002*/ 	.short	(.L_81 - .L_80)
.L_80:
        /*0004*/ 	.word	0x00000082


	//----- nvinfo : EIATTR_KPARAM_INFO
	.align		4
.L_81:
        /*0008*/ 	.byte	0x04, 0x17
        /*000a*/ 	.short	(.L_83 - .L_82)
.L_82:
        /*000c*/ 	.word	0x00000000
        /*0010*/ 	.short	0x0003
        /*0012*/ 	.short	0x0018
        /*0014*/ 	.byte	0x00, 0xf5, 0x21, 0x00


	//----- nvinfo : EIATTR_KPARAM_INFO
	.align		4
.L_83:
        /*0018*/ 	.byte	0x04, 0x17
        /*001a*/ 	.short	(.L_85 - .L_84)
.L_84:
        /*001c*/ 	.word	0x00000000
        /*0020*/ 	.short	0x0002
        /*0022*/ 	.short	0x0010
        /*0024*/ 	.byte	0x00, 0xf5, 0x21, 0x00


	//----- nvinfo : EIATTR_KPARAM_INFO
	.align		4
.L_85:
        /*0028*/ 	.byte	0x04, 0x17
        /*002a*/ 	.short	(.L_87 - .L_86)
.L_86:
        /*002c*/ 	.word	0x00000000
        /*0030*/ 	.short	0x0001
        /*0032*/ 	.short	0x0008
        /*0034*/ 	.byte	0x00, 0xf0, 0x11, 0x00


	//----- nvinfo : EIATTR_KPARAM_INFO
	.align		4
.L_87:
        /*0038*/ 	.byte	0x04, 0x17
        /*003a*/ 	.short	(.L_89 - .L_88)
.L_88:
        /*003c*/ 	.word	0x00000000
        /*0040*/ 	.short	0x0000
        /*0042*/ 	.short	0x0000
        /*0044*/ 	.byte	0x00, 0xf5, 0x21, 0x00


	//----- nvinfo : EIATTR_SPARSE_MMA_MASK
	.align		4
.L_89:
        /*0048*/ 	.byte	0x03, 0x50
        /*004a*/ 	.short	0x0000


	//----- nvinfo : EIATTR_MAXREG_COUNT
	.align		4
        /*004c*/ 	.byte	0x03, 0x1b
        /*004e*/ 	.short	0x00ff


	//----- nvinfo : EIATTR_MERCURY_ISA_VERSION
	.align		4
        /*0050*/ 	.byte	0x03, 0x5f
        /*0052*/ 	.short	0x0101


	//----- nvinfo : EIATTR_VRC_CTA_INIT_COUNT
	.align		4
        /*0054*/ 	.byte	0x02, 0x4a
	.zero		1
	.zero		1


	//----- nvinfo : EIATTR_EXIT_INSTR_OFFSETS
	.align		4
        /*0058*/ 	.byte	0x04, 0x1c
        /*005a*/ 	.short	(.L_91 - .L_90)


	//   ....[0]....
.L_90:
        /*005c*/ 	.word	0x00001410


	//----- nvinfo : EIATTR_CBANK_PARAM_SIZE
	.align		4
.L_91:
        /*0060*/ 	.byte	0x03, 0x19
        /*0062*/ 	.short	0x0020


	//----- nvinfo : EIATTR_PARAM_CBANK
	.align		4
        /*0064*/ 	.byte	0x04, 0x0a
        /*0066*/ 	.short	(.L_93 - .L_92)
	.align		4
.L_92:
        /*0068*/ 	.word	index@(.nv.constant0._Z10init_bloomPiiPjS_)
        /*006c*/ 	.short	0x0380
        /*006e*/ 	.short	0x0020


	//----- nvinfo : EIATTR_SW_WAR
	.align		4
.L_93:
        /*0070*/ 	.byte	0x04, 0x36
        /*0072*/ 	.short	(.L_95 - .L_94)
.L_94:
        /*0074*/ 	.word	0x00000008
.L_95:


//--------------------- .nv.callgraph             --------------------------
	.section	.nv.callgraph,"",@"SHT_CUDA_CALLGRAPH"
	.align	4
	.sectionentsize	8
	.align		4
        /*0000*/ 	.word	0x00000000
	.align		4
        /*0004*/ 	.word	0xffffffff
	.align		4
        /*0008*/ 	.word	0x00000000
	.align		4
        /*000c*/ 	.word	0xfffffffe
	.align		4
        /*0010*/ 	.word	0x00000000
	.align		4
        /*0014*/ 	.word	0xfffffffd
	.align		4
        /*0018*/ 	.word	0x00000000
	.align		4
        /*001c*/ 	.word	0xfffffffc


//--------------------- .text._Z5CheckPKiiPiiPjS1_S1_S1_S1_i --------------------------
	.section	.text._Z5CheckPKiiPiiPjS1_S1_S1_S1_i,"ax",@progbits
	.align	128
        .global         _Z5CheckPKiiPiiPjS1_S1_S1_S1_i
        .type           _Z5CheckPKiiPiiPjS1_S1_S1_S1_i,@function
        .size           _Z5CheckPKiiPiiPjS1_S1_S1_S1_i,(.L_x_42 - _Z5CheckPKiiPiiPjS1_S1_S1_S1_i)
        .other          _Z5CheckPKiiPiiPjS1_S1_S1_S1_i,@"STO_CUDA_ENTRY STV_DEFAULT"
_Z5CheckPKiiPiiPjS1_S1_S1_S1_i:
.text._Z5CheckPKiiPiiPjS1_S1_S1_S1_i:
[----:B------:R-:W-:Y:S08]  /*0000*/  LDC R1, c[0x0][0x37c] ;  /* 0x0000df00ff017b82 */ /* 0x000ff00000000800 */
[----:B------:R-:W0:Y:S01]  /*0010*/  LDC R3, c[0x0][0x388] ;  /* 0x0000e200ff037b82 */ /* 0x000e220000000800 */
[----:B------:R-:W1:Y:S01]  /*0020*/  S2R R0, SR_CTAID.X ;  /* 0x0000000000007919 */ /* 0x000e620000002500 */
[----:B------:R-:W2:Y:S01]  /*0030*/  LDCU.64 UR4, c[0x0][0x358] ;  /* 0x00006b00ff0477ac */ /* 0x000ea20008000a00 */
[----:B0-----:R-:W-:-:S02]  /*0040*/  ISETP.GE.AND P0, PT, R3, 0x1, PT ;  /* 0x000000010300780c */ /* 0x001fc40003f06270 */
[----:B------:R-:W-:-:S11]  /*0050*/  LEA R2, R3, 0x165667b1, 0x2 ;  /* 0x165667b103027811 */ /* 0x000fd600078e10ff */
[----:B-12---:R-:W-:Y:S05]  /*0060*/  @!P0 BRA `(.L_x_0) ;  /* 0x0000000800b48947 */ /* 0x006fea0003800000 */
[C---:B------:R-:W-:Y:S01]  /*0070*/  ISETP.GE.U32.AND P2, PT, R3.reuse, 0x8, PT ;  /* 0x000000080300780c */ /* 0x040fe20003f46070 */
[----:B------:R-:W-:Y:S01]  /*0080*/  HFMA2 R5, -RZ, RZ, 0, 0 ;  /* 0x00000000ff057431 */ /* 0x000fe200000001ff */
[----:B------:R-:W-:Y:S01]  /*0090*/  LOP3.LUT R17, R3, 0x7, RZ, 0xc0, !PT ;  /* 0x0000000703117812 */ /* 0x000fe200078ec0ff */
[----:B------:R-:W-:-:S03]  /*00a0*/  IMAD R4, R0, R3, RZ ;  /* 0x0000000300047224 */ /* 0x000fc600078e02ff */
[----:B------:R-:W-:-:S07]  /*00b0*/  ISETP.NE.AND P1, PT, R17, RZ, PT ;  /* 0x000000ff1100720c */ /* 0x000fce0003f25270 */
[----:B------:R-:W-:Y:S06]  /*00c0*/  @!P2 BRA `(.L_x_1) ;  /* 0x000000040030a947 */ /* 0x000fec0003800000 */
[----:B------:R-:W0:Y:S01]  /*00d0*/  LDC.64 R6, c[0x0][0x380] ;  /* 0x0000e000ff067b82 */ /* 0x000e220000000a00 */
[----:B------:R-:W-:-:S04]  /*00e0*/  LOP3.LUT R5, R3, 0x7ffffff8, RZ, 0xc0, !PT ;  /* 0x7ffffff803057812 */ /* 0x000fc800078ec0ff */
[----:B------:R-:W-:Y:S01]  /*00f0*/  IADD3 R18, PT, PT, -R5, RZ, RZ ;  /* 0x000000ff05127210 */ /* 0x000fe20007ffe1ff */
[----:B0-----:R-:W-:-:S03]  /*0100*/  IMAD.WIDE.U32 R6, R4, 0x4, R6 ;  /* 0x0000000404067825 */ /* 0x001fc600078e0006 */
[----:B------:R-:W-:-:S05]  /*0110*/  IADD3 R6, P2, PT, R6, 0x10, RZ ;  /* 0x0000001006067810 */ /* 0x000fca0007f5e0ff */
[----:B------:R-:W-:-:S08]  /*0120*/  IMAD.X R7, RZ, RZ, R7, P2 ;  /* 0x000000ffff077224 */ /* 0x000fd000010e0607 */
.L_x_2:
[----:B------:R-:W2:Y:S04]  /*0130*/  LDG.E R14, desc[UR4][R6.64+-0x10] ;  /* 0xfffff004060e7981 */ /* 0x000ea8000c1e1900 */
[----:B------:R-:W3:Y:S04]  /*0140*/  LDG.E R16, desc[UR4][R6.64+-0xc] ;  /* 0xfffff40406107981 */ /* 0x000ee8000c1e1900 */
[----:B------:R-:W4:Y:S04]  /*0150*/  LDG.E R13, desc[UR4][R6.64+-0x8] ;  /* 0xfffff804060d7981 */ /* 0x000f28000c1e1900 */
[----:B------:R-:W5:Y:S04]  /*0160*/  LDG.E R12, desc[UR4][R6.64+-0x4] ;  /* 0xfffffc04060c7981 */ /* 0x000f68000c1e1900 */
[----:B------:R-:W5:Y:S04]  /*0170*/  LDG.E R11, desc[UR4][R6.64] ;  /* 0x00000004060b7981 */ /* 0x000f68000c1e1900 */
[----:B------:R-:W5:Y:S04]  /*0180*/  LDG.E R10, desc[UR4][R6.64+0x4] ;  /* 0x00000404060a7981 */ /* 0x000f68000c1e1900 */
[----:B------:R-:W5:Y:S04]  /*0190*/  LDG.E R9, desc[UR4][R6.64+0x8] ;  /* 0x0000080406097981 */ /* 0x000f68000c1e1900 */
[----:B------:R0:W5:Y:S01]  /*01a0*/  LDG.E R8, desc[UR4][R6.64+0xc] ;  /* 0x00000c0406087981 */ /* 0x000162000c1e1900 */
[----:B------:R-:W-:-:S04]  /*01b0*/  IADD3 R18, PT, PT, R18, 0x8, RZ ;  /* 0x0000000812127810 */ /* 0x000fc80007ffe0ff */
[----:B------:R-:W-:Y:S02]  /*01c0*/  ISETP.NE.AND P2, PT, R18, RZ, PT ;  /* 0x000000ff1200720c */ /* 0x000fe40003f45270 */
[----:B0-----:R-:W-:-:S05]  /*01d0*/  IADD3 R6, P3, PT, R6, 0x20, RZ ;  /* 0x0000002006067810 */ /* 0x001fca0007f7e0ff */
[----:B------:R-:W-:Y:S02]  /*01e0*/  IMAD.X R7, RZ, RZ, R7, P3 ;  /* 0x000000ffff077224 */ /* 0x000fe400018e0607 */
[C---:B--2---:R-:W-:Y:S02]  /*01f0*/  IMAD R15, R14.reuse, -0x7a143589, RZ ;  /* 0x85ebca770e0f7824 */ /* 0x044fe400078e02ff */
[----:B------:R-:W-:Y:S02]  /*0200*/  IMAD R14, R14, 0x794ee000, RZ ;  /* 0x794ee0000e0e7824 */ /* 0x000fe400078e02ff */
[----:B---3--:R-:W-:-:S03]  /*0210*/  IMAD R19, R16, 0x794ee000, RZ ;  /* 0x794ee00010137824 */ /* 0x008fc600078e02ff */
[----:B------:R-:W-:-:S05]  /*0220*/  LEA.HI R14, R15, R14, RZ, 0xd ;  /* 0x0000000e0f0e7211 */ /* 0x000fca00078f68ff */
[----:B------:R-:W-:Y:S02]  /*0230*/  IMAD R15, R14, -0x61c8864f, RZ ;  /* 0x9e3779b10e0f7824 */ /* 0x000fe400078e02ff */
[----:B------:R-:W-:Y:S02]  /*0240*/  IMAD R14, R16, -0x7a143589, RZ ;  /* 0x85ebca77100e7824 */ /* 0x000fe400078e02ff */
[----:B----4-:R-:W-:Y:S01]  /*0250*/  IMAD R16, R13, -0x7a143589, RZ ;  /* 0x85ebca770d107824 */ /* 0x010fe200078e02ff */
[----:B------:R-:W-:Y:S01]  /*0260*/  LOP3.LUT R15, R15, R2, RZ, 0x3c, !PT ;  /* 0x000000020f0f7212 */ /* 0x000fe200078e3cff */
[----:B------:R-:W-:Y:S01]  /*0270*/  IMAD R13, R13, 0x794ee000, RZ ;  /* 0x794ee0000d0d7824 */ /* 0x000fe200078e02ff */
[----:B------:R-:W-:Y:S02]  /*0280*/  LEA.HI R14, R14, R19, RZ, 0xd ;  /* 0x000000130e0e7211 */ /* 0x000fe400078f68ff */
[----:B------:R-:W-:Y:S02]  /*0290*/  MOV R2, 0xc2b2ae3d ;  /* 0xc2b2ae3d00027802 */ /* 0x000fe40000000f00 */
[----:B------:R-:W-:Y:S01]  /*02a0*/  SHF.L.W.U32.HI R15, R15, 0x11, R15 ;  /* 0x000000110f0f7819 */ /* 0x000fe20000010e0f */
[----:B------:R-:W-:Y:S01]  /*02b0*/  IMAD R14, R14, -0x61c8864f, RZ ;  /* 0x9e3779b10e0e7824 */ /* 0x000fe200078e02ff */
[----:B------:R-:W-:-:S03]  /*02c0*/  LEA.HI R16, R16, R13, RZ, 0xd ;  /* 0x0000000d10107211 */ /* 0x000fc600078f68ff */
[----:B------:R-:W-:Y:S02]  /*02d0*/  IMAD R15, R15, R2, 0x27d4eb2f ;  /* 0x27d4eb2f0f0f7424 */ /* 0x000fe400078e0202 */
[----:B------:R-:W-:-:S03]  /*02e0*/  IMAD R16, R16, -0x61c8864f, RZ ;  /* 0x9e3779b110107824 */ /* 0x000fc600078e02ff */
[----:B------:R-:W-:Y:S01]  /*02f0*/  LOP3.LUT R14, R14, R15, RZ, 0x3c, !PT ;  /* 0x0000000f0e0e7212 */ /* 0x000fe200078e3cff */
[----:B-----5:R-:W-:-:S03]  /*0300*/  IMAD R15, R12, 0x794ee000, RZ ;  /* 0x794ee0000c0f7824 */ /* 0x020fc600078e02ff */
[----:B------:R-:W-:Y:S01]  /*0310*/  SHF.L.W.U32.HI R13, R14, 0x11, R14 ;  /* 0x000000110e0d7819 */ /* 0x000fe20000010e0e */
[----:B------:R-:W-:Y:S02]  /*0320*/  IMAD R14, R12, -0x7a143589, RZ ;  /* 0x85ebca770c0e7824 */ /* 0x000fe400078e02ff */
[----:B------:R-:W-:Y:S02]  /*0330*/  IMAD R12, R11, -0x7a143589, RZ ;  /* 0x85ebca770b0c7824 */ /* 0x000fe400078e02ff */
[----:B------:R-:W-:Y:S01]  /*0340*/  IMAD R13, R13, R2, 0x27d4eb2f ;  /* 0x27d4eb2f0d0d7424 */ /* 0x000fe200078e0202 */
[----:B------:R-:W-:Y:S01]  /*0350*/  LEA.HI R14, R14, R15, RZ, 0xd ;  /* 0x0000000f0e0e7211 */ /* 0x000fe200078f68ff */
[----:B------:R-:W-:-:S03]  /*0360*/  IMAD R11, R11, 0x794ee000, RZ ;  /* 0x794ee0000b0b7824 */ /* 0x000fc600078e02ff */
[----:B------:R-:W-:Y:S01]  /*0370*/  LOP3.LUT R13, R16, R13, RZ, 0x3c, !PT ;  /* 0x0000000d100d7212 */ /* 0x000fe200078e3cff */
[----:B------:R-:W-:Y:S01]  /*0380*/  IMAD R14, R14, -0x61c8864f, RZ ;  /* 0x9e3779b10e0e7824 */ /* 0x000fe200078e02ff */
[----:B------:R-:W-:Y:S02]  /*0390*/  LEA.HI R11, R12, R11, RZ, 0xd ;  /* 0x0000000b0c0b7211 */ /* 0x000fe400078f68ff */
[----:B------:R-:W-:-:S03]  /*03a0*/  SHF.L.W.U32.HI R13, R13, 0x11, R13 ;  /* 0x000000110d0d7819 */ /* 0x000fc60000010e0d */
[----:B------:R-:W-:Y:S02]  /*03b0*/  IMAD R12, R11, -0x61c8864f, RZ ;  /* 0x9e3779b10b0c7824 */ /* 0x000fe400078e02ff */
[----:B------:R-:W-:Y:S02]  /*03c0*/  IMAD R13, R13, R2, 0x27d4eb2f ;  /* 0x27d4eb2f0d0d7424 */ /* 0x000fe400078e0202 */
[C---:B------:R-:W-:Y:S02]  /*03d0*/  IMAD R11, R10.reuse, -0x7a143589, RZ ;  /* 0x85ebca770a0b7824 */ /* 0x040fe400078e02ff */
[----:B------:R-:W-:Y:S01]  /*03e0*/  IMAD R10, R10, 0x794ee000, RZ ;  /* 0x794ee0000a0a7824 */ /* 0x000fe200078e02ff */
[----:B------:R-:W-:-:S04]  /*03f0*/  LOP3.LUT R13, R14, R13, RZ, 0x3c, !PT ;  /* 0x0000000d0e0d7212 */ /* 0x000fc800078e3cff */
[----:B------:R-:W-:Y:S02]  /*0400*/  SHF.L.W.U32.HI R13, R13, 0x11, R13 ;  /* 0x000000110d0d7819 */ /* 0x000fe40000010e0d */
[----:B------:R-:W-:-:S03]  /*0410*/  LEA.HI R10, R11, R10, RZ, 0xd ;  /* 0x0000000a0b0a7211 */ /* 0x000fc600078f68ff */
[----:B------:R-:W-:Y:S02]  /*0420*/  IMAD R13, R13, R2, 0x27d4eb2f ;  /* 0x27d4eb2f0d0d7424 */ /* 0x000fe400078e0202 */
[----:B------:R-:W-:-:S03]  /*0430*/  IMAD R10, R10, -0x61c8864f, RZ ;  /* 0x9e3779b10a0a7824 */ /* 0x000fc600078e02ff */
[----:B------:R-:W-:-:S04]  /*0440*/  LOP3.LUT R12, R12, R13, RZ, 0x3c, !PT ;  /* 0x0000000d0c0c7212 */ /* 0x000fc800078e3cff */
[----:B------:R-:W-:Y:S01]  /*0450*/  SHF.L.W.U32.HI R11, R12, 0x11, R12 ;  /* 0x000000110c0b7819 */ /* 0x000fe20000010e0c */
[C---:B------:R-:W-:Y:S02]  /*0460*/  IMAD R12, R9.reuse, -0x7a143589, RZ ;  /* 0x85ebca77090c7824 */ /* 0x040fe400078e02ff */
[----:B------:R-:W-:Y:S02]  /*0470*/  IMAD R9, R9, 0x794ee000, RZ ;  /* 0x794ee00009097824 */ /* 0x000fe400078e02ff */
[----:B------:R-:W-:-:S03]  /*0480*/  IMAD R11, R11, R2, 0x27d4eb2f ;  /* 0x27d4eb2f0b0b7424 */ /* 0x000fc600078e0202 */
[----:B------:R-:W-:Y:S02]  /*0490*/  LEA.HI R12, R12, R9, RZ, 0xd ;  /* 0x000000090c0c7211 */ /* 0x000fe400078f68ff */
[----:B------:R-:W-:Y:S01]  /*04a0*/  LOP3.LUT R10, R10, R11, RZ, 0x3c, !PT ;  /* 0x0000000b0a0a7212 */ /* 0x000fe200078e3cff */
[----:B------:R-:W-:Y:S02]  /*04b0*/  IMAD R11, R8, 0x794ee000, RZ ;  /* 0x794ee000080b7824 */ /* 0x000fe400078e02ff */
[----:B------:R-:W-:Y:S01]  /*04c0*/  IMAD R12, R12, -0x61c8864f, RZ ;  /* 0x9e3779b10c0c7824 */ /* 0x000fe200078e02ff */
[----:B------:R-:W-:Y:S01]  /*04d0*/  SHF.L.W.U32.HI R9, R10, 0x11, R10 ;  /* 0x000000110a097819 */ /* 0x000fe20000010e0a */
[----:B------:R-:W-:-:S04]  /*04e0*/  IMAD R10, R8, -0x7a143589, RZ ;  /* 0x85ebca77080a7824 */ /* 0x000fc800078e02ff */
[----:B------:R-:W-:Y:S01]  /*04f0*/  IMAD R9, R9, R2, 0x27d4eb2f ;  /* 0x27d4eb2f09097424 */ /* 0x000fe200078e0202 */
[----:B------:R-:W-:-:S04]  /*0500*/  LEA.HI R10, R10, R11, RZ, 0xd ;  /* 0x0000000b0a0a7211 */ /* 0x000fc800078f68ff */
[----:B------:R-:W-:Y:S01]  /*0510*/  LOP3.LUT R9, R12, R9, RZ, 0x3c, !PT ;  /* 0x000000090c097212 */ /* 0x000fe200078e3cff */
[----:B------:R-:W-:-:S03]  /*0520*/  IMAD R10, R10, -0x61c8864f, RZ ;  /* 0x9e3779b10a0a7824 */ /* 0x000fc600078e02ff */
[----:B------:R-:W-:-:S05]  /*0530*/  SHF.L.W.U32.HI R9, R9, 0x11, R9 ;  /* 0x0000001109097819 */ /* 0x000fca0000010e09 */
[----:B------:R-:W-:-:S05]  /*0540*/  IMAD R9, R9, R2, 0x27d4eb2f ;  /* 0x27d4eb2f09097424 */ /* 0x000fca00078e0202 */
[----:B------:R-:W-:-:S04]  /*0550*/  LOP3.LUT R9, R10, R9, RZ, 0x3c, !PT ;  /* 0x000000090a097212 */ /* 0x000fc800078e3cff */
[----:B------:R-:W-:-:S05]  /*0560*/  SHF.L.W.U32.HI R9, R9, 0x11, R9 ;  /* 0x0000001109097819 */ /* 0x000fca0000010e09 */
[----:B------:R-:W-:Y:S01]  /*0570*/  IMAD R2, R9, R2, 0x27d4eb2f ;  /* 0x27d4eb2f09027424 */ /* 0x000fe200078e0202 */
[----:B------:R-:W-:Y:S06]  /*0580*/  @P2 BRA `(.L_x_2) ;  /* 0xfffffff800e82947 */ /* 0x000fec000383ffff */
.L_x_1:
[----:B------:R-:W-:Y:S05]  /*0590*/  @!P1 BRA `(.L_x_0) ;  /* 0x0000000400689947 */ /* 0x000fea0003800000 */
[----:B------:R-:W-:Y:S02]  /*05a0*/  ISETP.GE.U32.AND P2, PT, R17, 0x4, PT ;  /* 0x000000041100780c */ /* 0x000fe40003f46070 */
[----:B------:R-:W-:-:S04]  /*05b0*/  LOP3.LUT R14, R3, 0x3, RZ, 0xc0, !PT ;  /* 0x00000003030e7812 */ /* 0x000fc800078ec0ff */
[----:B------:R-:W-:-:S07]  /*05c0*/  ISETP.NE.AND P1, PT, R14, RZ, PT ;  /* 0x000000ff0e00720c */ /* 0x000fce0003f25270 */
[----:B------:R-:W-:Y:S06]  /*05d0*/  @!P2 BRA `(.L_x_3) ;  /* 0x0000000000a8a947 */ /* 0x000fec0003800000 */
[----:B------:R-:W0:Y:S01]  /*05e0*/  LDC.64 R8, c[0x0][0x380] ;  /* 0x0000e000ff087b82 */ /* 0x000e220000000a00 */
[CC--:B------:R-:W-:Y:S02]  /*05f0*/  IADD3 R7, PT, PT, R4.reuse, R5.reuse, RZ ;  /* 0x0000000504077210 */ /* 0x0c0fe40007ffe0ff */
[----:B------:R-:W-:-:S05]  /*0600*/  IADD3 R6, P2, PT, R4, R5, RZ ;  /* 0x0000000504067210 */ /* 0x000fca0007f5e0ff */
[----:B------:R-:W1:Y:S01]  /*0610*/  LDC.64 R10, c[0x0][0x380] ;  /* 0x0000e000ff0a7b82 */ /* 0x000e620000000a00 */
[----:B0-----:R-:W-:Y:S01]  /*0620*/  IMAD.WIDE.U32 R8, R7, 0x4, R8 ;  /* 0x0000000407087825 */ /* 0x001fe200078e0008 */
[----:B------:R-:W-:-:S05]  /*0630*/  IADD3.X R7, PT, PT, RZ, RZ, RZ, P2, !PT ;  /* 0x000000ffff077210 */ /* 0x000fca00017fe4ff */
[----:B------:R-:W2:Y:S01]  /*0640*/  LDG.E R8, desc[UR4][R8.64] ;  /* 0x0000000408087981 */ /* 0x000ea2000c1e1900 */
[----:B-1----:R-:W-:-:S04]  /*0650*/  LEA R10, P2, R6, R10, 0x2 ;  /* 0x0000000a060a7211 */ /* 0x002fc800078410ff */
[----:B------:R-:W-:-:S05]  /*0660*/  LEA.HI.X R11, R6, R11, R7, 0x2, P2 ;  /* 0x0000000b060b7211 */ /* 0x000fca00010f1407 */
[----:B------:R-:W3:Y:S04]  /*0670*/  LDG.E R13, desc[UR4][R10.64+0x4] ;  /* 0x000004040a0d7981 */ /* 0x000ee8000c1e1900 */
[----:B------:R-:W4:Y:S04]  /*0680*/  LDG.E R15, desc[UR4][R10.64+0x8] ;  /* 0x000008040a0f7981 */ /* 0x000f28000c1e1900 */
[----:B------:R-:W5:Y:S01]  /*0690*/  LDG.E R6, desc[UR4][R10.64+0xc] ;  /* 0x00000c040a067981 */ /* 0x000f62000c1e1900 */
[----:B------:R-:W-:Y:S01]  /*06a0*/  IADD3 R5, PT, PT, R5, 0x4, RZ ;  /* 0x0000000405057810 */ /* 0x000fe20007ffe0ff */
[----:B--2---:R-:W-:-:S02]  /*06b0*/  IMAD R7, R8, -0x7a143589, RZ ;  /* 0x85ebca7708077824 */ /* 0x004fc400078e02ff */
[----:B------:R-:W-:-:S05]  /*06c0*/  IMAD R12, R8, 0x794ee000, RZ ;  /* 0x794ee000080c7824 */ /* 0x000fca00078e02ff */
[----:B------:R-:W-:Y:S01]  /*06d0*/  LEA.HI R7, R7, R12, RZ, 0xd ;  /* 0x0000000c07077211 */ /* 0x000fe200078f68ff */
[----:B------:R-:W-:Y:S02]  /*06e0*/  IMAD.MOV.U32 R12, RZ, RZ, -0x3d4d51c3 ;  /* 0xc2b2ae3dff0c7424 */ /* 0x000fe400078e00ff */
[----:B---3--:R-:W-:Y:S02]  /*06f0*/  IMAD R8, R13, -0x7a143589, RZ ;  /* 0x85ebca770d087824 */ /* 0x008fe400078e02ff */
[----:B------:R-:W-:Y:S02]  /*0700*/  IMAD R7, R7, -0x61c8864f, RZ ;  /* 0x9e3779b107077824 */ /* 0x000fe400078e02ff */
[----:B------:R-:W-:-:S03]  /*0710*/  IMAD R13, R13, 0x794ee000, RZ ;  /* 0x794ee0000d0d7824 */ /* 0x000fc600078e02ff */
[----:B------:R-:W-:Y:S01]  /*0720*/  LOP3.LUT R7, R7, R2, RZ, 0x3c, !PT ;  /* 0x0000000207077212 */ /* 0x000fe200078e3cff */
[C---:B----4-:R-:W-:Y:S01]  /*0730*/  IMAD R2, R15.reuse, -0x7a143589, RZ ;  /* 0x85ebca770f027824 */ /* 0x050fe200078e02ff */
[----:B------:R-:W-:Y:S01]  /*0740*/  LEA.HI R8, R8, R13, RZ, 0xd ;  /* 0x0000000d08087211 */ /* 0x000fe200078f68ff */
[----:B------:R-:W-:Y:S01]  /*0750*/  IMAD R15, R15, 0x794ee000, RZ ;  /* 0x794ee0000f0f7824 */ /* 0x000fe200078e02ff */
[----:B------:R-:W-:Y:S01]  /*0760*/  SHF.L.W.U32.HI R7, R7, 0x11, R7 ;  /* 0x0000001107077819 */ /* 0x000fe20000010e07 */
[----:B-----5:R-:W-:Y:S02]  /*0770*/  IMAD R9, R6, 0x794ee000, RZ ;  /* 0x794ee00006097824 */ /* 0x020fe400078e02ff */
[----:B------:R-:W-:Y:S01]  /*0780*/  IMAD R8, R8, -0x61c8864f, RZ ;  /* 0x9e3779b108087824 */ /* 0x000fe200078e02ff */
[----:B------:R-:W-:Y:S01]  /*0790*/  LEA.HI R2, R2, R15, RZ, 0xd ;  /* 0x0000000f02027211 */ /* 0x000fe200078f68ff */
[----:B------:R-:W-:-:S04]  /*07a0*/  IMAD R7, R7, R12, 0x27d4eb2f ;  /* 0x27d4eb2f07077424 */ /* 0x000fc800078e020c */
[----:B------:R-:W-:Y:S01]  /*07b0*/  IMAD R2, R2, -0x61c8864f, RZ ;  /* 0x9e3779b102027824 */ /* 0x000fe200078e02ff */
[----:B------:R-:W-:Y:S01]  /*07c0*/  LOP3.LUT R7, R8, R7, RZ, 0x3c, !PT ;  /* 0x0000000708077212 */ /* 0x000fe200078e3cff */
[----:B------:R-:W-:-:S03]  /*07d0*/  IMAD R8, R6, -0x7a143589, RZ ;  /* 0x85ebca7706087824 */ /* 0x000fc600078e02ff */
[----:B------:R-:W-:Y:S02]  /*07e0*/  SHF.L.W.U32.HI R7, R7, 0x11, R7 ;  /* 0x0000001107077819 */ /* 0x000fe40000010e07 */
[----:B------:R-:W-:-:S03]  /*07f0*/  LEA.HI R8, R8, R9, RZ, 0xd ;  /* 0x0000000908087211 */ /* 0x000fc600078f68ff */
[----:B------:R-:W-:-:S05]  /*0800*/  IMAD R7, R7, R12, 0x27d4eb2f ;  /* 0x27d4eb2f07077424 */ /* 0x000fca00078e020c */
[----:B------:R-:W-:Y:S01]  /*0810*/  LOP3.LUT R2, R2, R7, RZ, 0x3c, !PT ;  /* 0x0000000702027212 */ /* 0x000fe200078e3cff */
[----:B------:R-:W-:-:S03]  /*0820*/  IMAD R7, R8, -0x61c8864f, RZ ;  /* 0x9e3779b108077824 */ /* 0x000fc600078e02ff */
[----:B------:R-:W-:-:S05]  /*0830*/  SHF.L.W.U32.HI R2, R2, 0x11, R2 ;  /* 0x0000001102027819 */ /* 0x000fca0000010e02 */
[----:B------:R-:W-:-:S05]  /*0840*/  IMAD R2, R2, R12, 0x27d4eb2f ;  /* 0x27d4eb2f02027424 */ /* 0x000fca00078e020c */
[----:B------:R-:W-:-:S04]  /*0850*/  LOP3.LUT R2, R7, R2, RZ, 0x3c, !PT ;  /* 0x0000000207027212 */ /* 0x000fc800078e3cff */
[----:B------:R-:W-:-:S05]  /*0860*/  SHF.L.W.U32.HI R2, R2, 0x11, R2 ;  /* 0x0000001102027819 */ /* 0x000fca0000010e02 */
[----:B------:R-:W-:-:S07]  /*0870*/  IMAD R2, R2, R12, 0x27d4eb2f ;  /* 0x27d4eb2f02027424 */ /* 0x000fce00078e020c */
.L_x_3:
[----:B------:R-:W-:Y:S05]  /*0880*/  @!P1 BRA `(.L_x_0) ;  /* 0x0000000000ac9947 */ /* 0x000fea0003800000 */
[----:B------:R-:W-:Y:S02]  /*0890*/  ISETP.NE.AND P2, PT, R14, 0x1, PT ;  /* 0x000000010e00780c */ /* 0x000fe40003f45270 */
[----:B------:R-:W-:-:S04]  /*08a0*/  LOP3.LUT R6, R3, 0x1, RZ, 0xc0, !PT ;  /* 0x0000000103067812 */ /* 0x000fc800078ec0ff */
[----:B------:R-:W-:-:S07]  /*08b0*/  ISETP.NE.U32.AND P1, PT, R6, 0x1, PT ;  /* 0x000000010600780c */ /* 0x000fce0003f25070 */
[----:B------:R-:W-:Y:S06]  /*08c0*/  @!P2 BRA `(.L_x_4) ;  /* 0x000000000068a947 */ /* 0x000fec0003800000 */
[----:B------:R-:W0:Y:S01]  /*08d0*/  LDC.64 R6, c[0x0][0x380] ;  /* 0x0000e000ff067b82 */ /* 0x000e220000000a00 */
[----:B------:R-:W-:-:S07]  /*08e0*/  IADD3 R9, PT, PT, R4, R5, RZ ;  /* 0x0000000504097210 */ /* 0x000fce0007ffe0ff */
[----:B------:R-:W1:Y:S01]  /*08f0*/  LDC.64 R12, c[0x0][0x380] ;  /* 0x0000e000ff0c7b82 */ /* 0x000e620000000a00 */
[----:B0-----:R-:W-:Y:S01]  /*0900*/  IMAD.WIDE.U32 R6, R9, 0x4, R6 ;  /* 0x0000000409067825 */ /* 0x001fe200078e0006 */
[----:B------:R-:W-:-:S05]  /*0910*/  IADD3 R9, P2, PT, R4, R5, RZ ;  /* 0x0000000504097210 */ /* 0x000fca0007f5e0ff */
[----:B------:R-:W2:Y:S01]  /*0920*/  LDG.E R6, desc[UR4][R6.64] ;  /* 0x0000000406067981 */ /* 0x000ea2000c1e1900 */
[----:B------:R-:W-:Y:S01]  /*0930*/  IMAD.X R10, RZ, RZ, RZ, P2 ;  /* 0x000000ffff0a7224 */ /* 0x000fe200010e06ff */
[----:B-1----:R-:W-:-:S04]  /*0940*/  LEA R8, P2, R9, R12, 0x2 ;  /* 0x0000000c09087211 */ /* 0x002fc800078410ff */
[----:B------:R-:W-:-:S05]  /*0950*/  LEA.HI.X R9, R9, R13, R10, 0x2, P2 ;  /* 0x0000000d09097211 */ /* 0x000fca00010f140a */
[----:B------:R-:W3:Y:S01]  /*0960*/  LDG.E R8, desc[UR4][R8.64+0x4] ;  /* 0x0000040408087981 */ /* 0x000ee2000c1e1900 */
[----:B------:R-:W-:Y:S01]  /*0970*/  IADD3 R5, PT, PT, R5, 0x2, RZ ;  /* 0x0000000205057810 */ /* 0x000fe20007ffe0ff */
[C---:B--2---:R-:W-:Y:S02]  /*0980*/  IMAD R10, R6.reuse, -0x7a143589, RZ ;  /* 0x85ebca77060a7824 */ /* 0x044fe400078e02ff */
[----:B------:R-:W-:-:S05]  /*0990*/  IMAD R11, R6, 0x794ee000, RZ ;  /* 0x794ee000060b7824 */ /* 0x000fca00078e02ff */
[----:B------:R-:W-:Y:S01]  /*09a0*/  LEA.HI R10, R10, R11, RZ, 0xd ;  /* 0x0000000b0a0a7211 */ /* 0x000fe200078f68ff */
[----:B---3--:R-:W-:-:S04]  /*09b0*/  IMAD R13, R8, 0x794ee000, RZ ;  /* 0x794ee000080d7824 */ /* 0x008fc800078e02ff */
[----:B------:R-:W-:Y:S02]  /*09c0*/  IMAD R11, R10, -0x61c8864f, RZ ;  /* 0x9e3779b10a0b7824 */ /* 0x000fe400078e02ff */
[----:B------:R-:W-:-:S03]  /*09d0*/  IMAD R10, R8, -0x7a143589, RZ ;  /* 0x85ebca77080a7824 */ /* 0x000fc600078e02ff */
[----:B------:R-:W-:Y:S01]  /*09e0*/  LOP3.LUT R11, R11, R2, RZ, 0x3c, !PT ;  /* 0x000000020b0b7212 */ /* 0x000fe200078e3cff */
[----:B------:R-:W-:Y:S01]  /*09f0*/  HFMA2 R2, -RZ, RZ, -3.34765625, -0.09747314453125 ;  /* 0xc2b2ae3dff027431 */ /* 0x000fe200000001ff */
[----:B------:R-:W-:Y:S02]  /*0a00*/  LEA.HI R10, R10, R13, RZ, 0xd ;  /* 0x0000000d0a0a7211 */ /* 0x000fe400078f68ff */
[----:B------:R-:W-:-:S03]  /*0a10*/  SHF.L.W.U32.HI R11, R11, 0x11, R11 ;  /* 0x000000110b0b7819 */ /* 0x000fc60000010e0b */
[----:B------:R-:W-:Y:S02]  /*0a20*/  IMAD R10, R10, -0x61c8864f, RZ ;  /* 0x9e3779b10a0a7824 */ /* 0x000fe400078e02ff */
[----:B------:R-:W-:-:S05]  /*0a30*/  IMAD R11, R11, R2, 0x27d4eb2f ;  /* 0x27d4eb2f0b0b7424 */ /* 0x000fca00078e0202 */
[----:B------:R-:W-:-:S04]  /*0a40*/  LOP3.LUT R10, R10, R11, RZ, 0x3c, !PT ;  /* 0x0000000b0a0a7212 */ /* 0x000fc800078e3cff */
[----:B------:R-:W-:-:S05]  /*0a50*/  SHF.L.W.U32.HI R7, R10, 0x11, R10 ;  /* 0x000000110a077819 */ /* 0x000fca0000010e0a */
[----:B------:R-:W-:-:S07]  /*0a60*/  IMAD R2, R7, R2, 0x27d4eb2f ;  /* 0x27d4eb2f07027424 */ /* 0x000fce00078e0202 */
.L_x_4:
[----:B------:R-:W-:Y:S05]  /*0a70*/  @P1 BRA `(.L_x_0) ;  /* 0x0000000000301947 */ /* 0x000fea0003800000 */
[----:B------:R-:W0:Y:S01]  /*0a80*/  LDC.64 R6, c[0x0][0x380] ;  /* 0x0000e000ff067b82 */ /* 0x000e220000000a00 */
[----:B------:R-:W-:-:S04]  /*0a90*/  IMAD.IADD R5, R4, 0x1, R5 ;  /* 0x0000000104057824 */ /* 0x000fc800078e0205 */
[----:B0-----:R-:W-:-:S06]  /*0aa0*/  IMAD.WIDE.U32 R4, R5, 0x4, R6 ;  /* 0x0000000405047825 */ /* 0x001fcc00078e0006 */
[----:B------:R-:W2:Y:S01]  /*0ab0*/  LDG.E R4, desc[UR4][R4.64] ;  /* 0x0000000404047981 */ /* 0x000ea2000c1e1900 */
[----:B------:R-:W-:Y:S01]  /*0ac0*/  MOV R9, 0xc2b2ae3d ;  /* 0xc2b2ae3d00097802 */ /* 0x000fe20000000f00 */
[C---:B--2---:R-:W-:Y:S02]  /*0ad0*/  IMAD R6, R4.reuse, -0x7a143589, RZ ;  /* 0x85ebca7704067824 */ /* 0x044fe400078e02ff */
[----:B------:R-:W-:-:S05]  /*0ae0*/  IMAD R7, R4, 0x794ee000, RZ ;  /* 0x794ee00004077824 */ /* 0x000fca00078e02ff */
[----:B------:R-:W-:-:S05]  /*0af0*/  LEA.HI R6, R6, R7, RZ, 0xd ;  /* 0x0000000706067211 */ /* 0x000fca00078f68ff */
[----:B------:R-:W-:-:S05]  /*0b00*/  IMAD R7, R6, -0x61c8864f, RZ ;  /* 0x9e3779b106077824 */ /* 0x000fca00078e02ff */
[----:B------:R-:W-:-:S04]  /*0b10*/  LOP3.LUT R7, R7, R2, RZ, 0x3c, !PT ;  /* 0x0000000207077212 */ /* 0x000fc800078e3cff */
[----:B------:R-:W-:-:S05]  /*0b20*/  SHF.L.W.U32.HI R2, R7, 0x11, R7 ;  /* 0x0000001107027819 */ /* 0x000fca0000010e07 */
[----:B------:R-:W-:-:S07]  /*0b30*/  IMAD R2, R2, R9, 0x27d4eb2f ;  /* 0x27d4eb2f02027424 */ /* 0x000fce00078e0209 */
.L_x_0:
[----:B------:R-:W-:Y:S01]  /*0b40*/  LEA R2, R3, R2, 0x2 ;  /* 0x0000000203027211 */ /* 0x000fe200078e10ff */
[----:B------:R-:W-:Y:S03]  /*0b50*/  BSSY B0, `(.L_x_5) ;  /* 0x000010f000007945 */ /* 0x000fe60003800000 */
[----:B------:R-:W-:-:S04]  /*0b60*/  SHF.R.U32.HI R5, RZ, 0xf, R2 ;  /* 0x0000000fff057819 */ /* 0x000fc80000011602 */
[----:B------:R-:W-:-:S05]  /*0b70*/  LOP3.LUT R5, R5, R2, RZ, 0x3c, !PT ;  /* 0x0000000205057212 */ /* 0x000fca00078e3cff */
[----:B------:R-:W-:-:S05]  /*0b80*/  IMAD R5, R5, -0x7a143589, RZ ;  /* 0x85ebca7705057824 */ /* 0x000fca00078e02ff */
[----:B------:R-:W-:-:S04]  /*0b90*/  SHF.R.U32.HI R2, RZ, 0xd, R5 ;  /* 0x0000000dff027819 */ /* 0x000fc80000011605 */
[----:B------:R-:W-:-:S05]  /*0ba0*/  LOP3.LUT R2, R2, R5, RZ, 0x3c, !PT ;  /* 0x0000000502027212 */ /* 0x000fca00078e3cff */
[----:B------:R-:W-:Y:S02]  /*0bb0*/  IMAD R4, R2, -0x3d4d51c3, RZ ;  /* 0xc2b2ae3d02047824 */ /* 0x000fe400078e02ff */
[----:B------:R-:W-:-:S03]  /*0bc0*/  IMAD R2, R0, R3, RZ ;  /* 0x0000000300027224 */ /* 0x000fc600078e02ff */
[----:B------:R-:W-:-:S04]  /*0bd0*/  SHF.R.U32.HI R5, RZ, 0x10, R4 ;  /* 0x00000010ff057819 */ /* 0x000fc80000011604 */
[----:B------:R-:W-:Y:S01]  /*0be0*/  LOP3.LUT R3, R5, R4, RZ, 0x3c, !PT ;  /* 0x0000000405037212 */ /* 0x000fe200078e3cff */
[----:B------:R-:W-:Y:S06]  /*0bf0*/  @!P0 BRA `(.L_x_6) ;  /* 0x0000000000ec8947 */ /* 0x000fec0003800000 */
.L_x_14:
[----:B0-----:R-:W0:Y:S01]  /*0c00*/  LDC.64 R10, c[0x0][0x3b8] ;  /* 0x0000ee00ff0a7b82 */ /* 0x001e220000000a00 */
[C---:B------:R-:W-:Y:S01]  /*0c10*/  IMAD.HI.U32 R4, R3.reuse, 0x81, RZ ;  /* 0x0000008103047827 */ /* 0x040fe200078e00ff */
[----:B------:R-:W-:Y:S03]  /*0c20*/  BSSY B1, `(.L_x_7) ;  /* 0x000000c000017945 */ /* 0x000fe60003800000 */
[----:B------:R-:W-:-:S05]  /*0c30*/  IMAD.IADD R5, R3, 0x1, -R4 ;  /* 0x0000000103057824 */ /* 0x000fca00078e0a04 */
[----:B------:R-:W-:-:S04]  /*0c40*/  LEA.HI R5, R5, R4, RZ, 0x1f ;  /* 0x0000000405057211 */ /* 0x000fc800078ff8ff */
[----:B------:R-:W-:Y:S01]  /*0c50*/  SHF.R.U32.HI R4, RZ, 0x18, R5 ;  /* 0x00000018ff047819 */ /* 0x000fe20000011605 */
[----:B------:R-:W-:-:S04]  /*0c60*/  HFMA2 R5, -RZ, RZ, 0, 5.9604644775390625e-08 ;  /* 0x00000001ff057431 */ /* 0x000fc800000001ff */
[----:B------:R-:W-:-:S04]  /*0c70*/  IMAD R3, R4, -0x1ffffff, R3 ;  /* 0xfe00000104037824 */ /* 0x000fc800078e0203 */
[----:B0----5:R-:W-:-:S07]  /*0c80*/  IMAD.WIDE.U32 R10, R3, 0x4, R10 ;  /* 0x00000004030a7825 */ /* 0x021fce00078e000a */
.L_x_8:
[----:B------:R-:W-:Y:S01]  /*0c90*/  MOV R4, RZ ;  /* 0x000000ff00047202 */ /* 0x000fe20000000f00 */
[----:B------:R-:W-:Y:S05]  /*0ca0*/  YIELD ;  /* 0x0000000000007946 */ /* 0x000fea0003800000 */
[----:B------:R-:W2:Y:S02]  /*0cb0*/  ATOMG.E.CAS.STRONG.GPU PT, R4, [R10], R4, R5 ;  /* 0x000000040a0473a9 */ /* 0x000ea400001ee105 */
[----:B--2---:R-:W-:-:S13]  /*0cc0*/  ISETP.NE.AND P0, PT, R4, RZ, PT ;  /* 0x000000ff0400720c */ /* 0x004fda0003f05270 */
[----:B------:R-:W-:Y:S05]  /*0cd0*/  @P0 BRA `(.L_x_8) ;  /* 0xfffffffc00ec0947 */ /* 0x000fea000383ffff */
[----:B------:R-:W-:Y:S05]  /*0ce0*/  BSYNC B1 ;  /* 0x0000000000017941 */ /* 0x000fea0003800000 */
.L_x_7:
[----:B------:R-:W0:Y:S02]  /*0cf0*/  LDC.64 R8, c[0x0][0x3a0] ;  /* 0x0000e800ff087b82 */ /* 0x000e240000000a00 */
[----:B0-----:R-:W-:Y:S01]  /*0d00*/  IMAD.WIDE.U32 R8, R3, 0x4, R8 ;  /* 0x0000000403087825 */ /* 0x001fe200078e0008 */
[----:B------:R-:W-:Y:S06]  /*0d10*/  MEMBAR.SC.GPU ;  /* 0x0000000000007992 */ /* 0x000fec0000002000 */
[----:B------:R-:W-:-:S00]  /*0d20*/  ERRBAR ;  /* 0x00000000000079ab */ /* 0x000fc00000000000 */
[----:B------:R-:W-:Y:S06]  /*0d30*/  CGAERRBAR ;  /* 0x00000000000075ab */ /* 0x000fec0000000000 */
[----:B------:R-:W-:Y:S04]  /*0d40*/  CCTL.IVALL ;  /* 0x00000000ff00798f */ /* 0x000fe80002000000 */
[----:B------:R-:W2:Y:S02]  /*0d50*/  LDG.E R4, desc[UR4][R8.64] ;  /* 0x0000000408047981 */ /* 0x000ea4000c1e1900 */
[----:B--2---:R-:W-:-:S13]  /*0d60*/  ISETP.NE.AND P0, PT, R4, -0x1, PT ;  /* 0xffffffff0400780c */ /* 0x004fda0003f05270 */
[----:B------:R-:W-:Y:S05]  /*0d70*/  @!P0 BRA `(.L_x_9) ;  /* 0x0000000000ec8947 */ /* 0x000fea0003800000 */
[----:B------:R-:W0:Y:S01]  /*0d80*/  LDC.64 R12, c[0x0][0x380] ;  /* 0x0000e000ff0c7b82 */ /* 0x000e220000000a00 */
[----:B------:R-:W1:Y:S07]  /*0d90*/  LDCU UR6, c[0x0][0x388] ;  /* 0x00007100ff0677ac */ /* 0x000e6e0008000800 */
[----:B------:R-:W2:Y:S01]  /*0da0*/  LDC.64 R6, c[0x0][0x390] ;  /* 0x0000e400ff067b82 */ /* 0x000ea20000000a00 */
[----:B-1----:R-:W-:Y:S02]  /*0db0*/  IMAD R4, R3, UR6, RZ ;  /* 0x0000000603047c24 */ /* 0x002fe4000f8e02ff */
[----:B0-----:R-:W-:-:S06]  /*0dc0*/  IMAD.WIDE.U32 R12, R2, 0x4, R12 ;  /* 0x00000004020c7825 */ /* 0x001fcc00078e000c */
[----:B------:R-:W3:Y:S01]  /*0dd0*/  LDG.E R13, desc[UR4][R12.64] ;  /* 0x000000040c0d7981 */ /* 0x000ee2000c1e1900 */
[----:B--2---:R-:W-:-:S06]  /*0de0*/  IMAD.WIDE.U32 R6, R4, 0x4, R6 ;  /* 0x0000000404067825 */ /* 0x004fcc00078e0006 */
[----:B------:R-:W3:Y:S01]  /*0df0*/  LDG.E R6, desc[UR4][R6.64] ;  /* 0x0000000406067981 */ /* 0x000ee2000c1e1900 */
[----:B------:R-:W-:Y:S01]  /*0e00*/  BSSY.RELIABLE B1, `(.L_x_10) ;  /* 0x0000013000017945 */ /* 0x000fe20003800100 */
[----:B---3--:R-:W-:-:S13]  /*0e10*/  ISETP.NE.AND P0, PT, R6, R13, PT ;  /* 0x0000000d0600720c */ /* 0x008fda0003f05270 */
[----:B------:R-:W-:Y:S05]  /*0e20*/  @P0 BRA `(.L_x_11) ;  /* 0x0000000000400947 */ /* 0x000fea0003800000 */
[----:B------:R-:W0:Y:S01]  /*0e30*/  LDC.64 R6, c[0x0][0x380] ;  /* 0x0000e000ff067b82 */ /* 0x000e220000000a00 */
[----:B------:R-:W-:-:S07]  /*0e40*/  IMAD.MOV.U32 R5, RZ, RZ, RZ ;  /* 0x000000ffff057224 */ /* 0x000fce00078e00ff */
[----:B------:R-:W1:Y:S02]  /*0e50*/  LDC.64 R12, c[0x0][0x390] ;  /* 0x0000e400ff0c7b82 */ /* 0x000e640000000a00 */
.L_x_13:
[----:B------:R-:W2:Y:S01]  /*0e60*/  LDCU UR6, c[0x0][0x388] ;  /* 0x00007100ff0677ac */ /* 0x000ea20008000800 */
[----:B------:R-:W-:-:S04]  /*0e70*/  IADD3 R5, PT, PT, R5, 0x1, RZ ;  /* 0x0000000105057810 */ /* 0x000fc80007ffe0ff */
[----:B--2---:R-:W-:-:S13]  /*0e80*/  ISETP.NE.AND P0, PT, R5, UR6, PT ;  /* 0x0000000605007c0c */ /* 0x004fda000bf05270 */
[----:B------:R-:W-:Y:S05]  /*0e90*/  @!P0 BREAK.RELIABLE B1 ;  /* 0x0000000000018942 */ /* 0x000fea0003800100 */
[----:B------:R-:W-:Y:S05]  /*0ea0*/  @!P0 BRA `(.L_x_12) ;  /* 0x0000000c00508947 */ /* 0x000fea0003800000 */
[----:B------:R-:W-:Y:S01]  /*0eb0*/  IADD3 R15, PT, PT, R4, R5, RZ ;  /* 0x00000005040f7210 */ /* 0x000fe20007ffe0ff */
[----:B------:R-:W-:-:S04]  /*0ec0*/  IMAD.IADD R17, R2, 0x1, R5 ;  /* 0x0000000102117824 */ /* 0x000fc800078e0205 */
[----:B-1----:R-:W-:-:S04]  /*0ed0*/  IMAD.WIDE.U32 R14, R15, 0x4, R12 ;  /* 0x000000040f0e7825 */ /* 0x002fc800078e000c */
[----:B0-----:R-:W-:Y:S02]  /*0ee0*/  IMAD.WIDE.U32 R16, R17, 0x4, R6 ;  /* 0x0000000411107825 */ /* 0x001fe400078e0006 */
[----:B------:R-:W2:Y:S04]  /*0ef0*/  LDG.E R14, desc[UR4][R14.64] ;  /* 0x000000040e0e7981 */ /* 0x000ea8000c1e1900 */
[----:B------:R-:W2:Y:S02]  /*0f00*/  LDG.E R17, desc[UR4][R16.64] ;  /* 0x0000000410117981 */ /* 0x000ea4000c1e1900 */
[----:B--2---:R-:W-:-:S13]  /*0f10*/  ISETP.NE.AND P0, PT, R14, R17, PT ;  /* 0x000000110e00720c */ /* 0x004fda0003f05270 */
[----:B------:R-:W-:Y:S05]  /*0f20*/  @!P0 BRA `(.L_x_13) ;  /* 0xfffffffc00cc8947 */ /* 0x000fea000383ffff */
.L_x_11:
[----:B------:R-:W-:Y:S05]  /*0f30*/  BSYNC.RELIABLE B1 ;  /* 0x0000000000017941 */ /* 0x000fea0003800100 */
.L_x_10:
[----:B------:R-:W-:Y:S06]  /*0f40*/  MEMBAR.SC.GPU ;  /* 0x0000000000007992 */ /* 0x000fec0000002000 */
[----:B------:R-:W-:-:S00]  /*0f50*/  ERRBAR ;  /* 0x00000000000079ab */ /* 0x000fc00000000000 */
[----:B------:R-:W-:Y:S06]  /*0f60*/  CGAERRBAR ;  /* 0x00000000000075ab */ /* 0x000fec0000000000 */
[----:B------:R-:W-:Y:S04]  /*0f70*/  CCTL.IVALL ;  /* 0x00000000ff00798f */ /* 0x000fe80002000000 */
[----:B------:R0:W5:Y:S01]  /*0f80*/  ATOMG.E.EXCH.STRONG.GPU PT, RZ, desc[UR4][R10.64], RZ ;  /* 0x800000ff0aff79a8 */ /* 0x000162000c1ef104 */
[----:B------:R-:W-:Y:S01]  /*0f90*/  IADD3 R3, PT, PT, R3, 0x1, RZ ;  /* 0x0000000103037810 */ /* 0x000fe20007ffe0ff */
[----:B------:R-:W-:Y:S06]  /*0fa0*/  BRA `(.L_x_14) ;  /* 0xfffffffc00147947 */ /* 0x000fec000383ffff */
.L_x_6:
[----:B------:R-:W0:Y:S01]  /*0fb0*/  LDC.64 R10, c[0x0][0x3b8] ;  /* 0x0000ee00ff0a7b82 */ /* 0x000e220000000a00 */
[C---:B------:R-:W-:Y:S01]  /*0fc0*/  IMAD.HI.U32 R4, R3.reuse, 0x81, RZ ;  /* 0x0000008103047827 */ /* 0x040fe200078e00ff */
[----:B------:R-:W-:Y:S04]  /*0fd0*/  BSSY B1, `(.L_x_15) ;  /* 0x000000c000017945 */ /* 0x000fe80003800000 */
[----:B------:R-:W-:-:S04]  /*0fe0*/  IADD3 R5, PT, PT, R3, -R4, RZ ;  /* 0x8000000403057210 */ /* 0x000fc80007ffe0ff */
[----:B------:R-:W-:-:S04]  /*0ff0*/  LEA.HI R5, R5, R4, RZ, 0x1f ;  /* 0x0000000405057211 */ /* 0x000fc800078ff8ff */
[----:B------:R-:W-:Y:S01]  /*1000*/  SHF.R.U32.HI R4, RZ, 0x18, R5 ;  /* 0x00000018ff047819 */ /* 0x000fe20000011605 */
[----:B------:R-:W-:-:S04]  /*1010*/  IMAD.MOV.U32 R5, RZ, RZ, 0x1 ;  /* 0x00000001ff057424 */ /* 0x000fc800078e00ff */
[----:B------:R-:W-:-:S04]  /*1020*/  IMAD R3, R4, -0x1ffffff, R3 ;  /* 0xfe00000104037824 */ /* 0x000fc800078e0203 */
[----:B0-----:R-:W-:-:S07]  /*1030*/  IMAD.WIDE.U32 R10, R3, 0x4, R10 ;  /* 0x00000004030a7825 */ /* 0x001fce00078e000a */
.L_x_16:
[----:B------:R-:W-:Y:S01]  /*1040*/  MOV R4, RZ ;  /* 0x000000ff00047202 */ /* 0x000fe20000000f00 */
[----:B------:R-:W-:Y:S05]  /*1050*/  YIELD ;  /* 0x0000000000007946 */ /* 0x000fea0003800000 */
[----:B------:R-:W2:Y:S02]  /*1060*/  ATOMG.E.CAS.STRONG.GPU PT, R4, [R10], R4, R5 ;  /* 0x000000040a0473a9 */ /* 0x000ea400001ee105 */
[----:B--2---:R-:W-:-:S13]  /*1070*/  ISETP.NE.AND P0, PT, R4, RZ, PT ;  /* 0x000000ff0400720c */ /* 0x004fda0003f05270 */
[----:B------:R-:W-:Y:S05]  /*1080*/  @P0 BRA `(.L_x_16) ;  /* 0xfffffffc00ec0947 */ /* 0x000fea000383ffff */
[----:B------:R-:W-:Y:S05]  /*1090*/  BSYNC B1 ;  /* 0x0000000000017941 */ /* 0x000fea0003800000 */
.L_x_15:
        /* <DEDUP_REMOVED lines=8> */
[----:B------:R-:W-:Y:S05]  /*1120*/  @P0 BRA `(.L_x_12) ;  /* 0x0000000800b00947 */ /* 0x000fea0003800000 */
.L_x_9:
[----:B------:R-:W0:Y:S01]  /*1130*/  S2R R5, SR_LANEID ;  /* 0x0000000000057919 */ /* 0x000e220000000000 */
[----:B------:R-:W-:Y:S01]  /*1140*/  VOTEU.ANY UR6, UPT, PT ;  /* 0x0000000000067886 */ /* 0x000fe200038e0100 */
[----:B------:R-:W1:Y:S01]  /*1150*/  LDC.64 R6, c[0x0][0x3a8] ;  /* 0x0000ea00ff067b82 */ /* 0x000e620000000a00 */
[----:B------:R-:W0:Y:S08]  /*1160*/  FLO.U32 R12, UR6 ;  /* 0x00000006000c7d00 */ /* 0x000e3000080e0000 */
[----:B------:R-:W1:Y:S01]  /*1170*/  POPC R15, UR6 ;  /* 0x00000006000f7d09 */ /* 0x000e620008000000 */
[----:B0-----:R-:W-:-:S13]  /*1180*/  ISETP.EQ.U32.AND P0, PT, R12, R5, PT ;  /* 0x000000050c00720c */ /* 0x001fda0003f02070 */
[----:B-1----:R-:W2:Y:S01]  /*1190*/  @P0 ATOMG.E.ADD.STRONG.GPU PT, R7, desc[UR4][R6.64], R15 ;  /* 0x8000000f060709a8 */ /* 0x002ea200081ef104 */
[----:B------:R-:W0:Y:S02]  /*11a0*/  S2R R4, SR_LTMASK ;  /* 0x0000000000047919 */ /* 0x000e240000003900 */
[----:B0-----:R-:W-:Y:S01]  /*11b0*/  LOP3.LUT R14, R4, UR6, RZ, 0xc0, !PT ;  /* 0x00000006040e7c12 */ /* 0x001fe2000f8ec0ff */
[----:B------:R-:W0:Y:S01]  /*11c0*/  LDCU UR6, c[0x0][0x398] ;  /* 0x00007300ff0677ac */ /* 0x000e220008000800 */
[----:B------:R-:W1:Y:S04]  /*11d0*/  LDC R4, c[0x0][0x388] ;  /* 0x0000e200ff047b82 */ /* 0x000e680000000800 */
[----:B------:R-:W3:Y:S01]  /*11e0*/  POPC R14, R14 ;  /* 0x0000000e000e7309 */ /* 0x000ee20000000000 */
[----:B-1----:R-:W-:Y:S01]  /*11f0*/  ISETP.GE.AND P0, PT, R4, 0x1, PT ;  /* 0x000000010400780c */ /* 0x002fe20003f06270 */
[----:B--2---:R-:W3:Y:S02]  /*1200*/  SHFL.IDX PT, R5, R7, R12, 0x1f ;  /* 0x00001f0c07057589 */ /* 0x004ee400000e0000 */
[----:B---3--:R-:W-:-:S04]  /*1210*/  IADD3 R5, PT, PT, R5, R14, RZ ;  /* 0x0000000e05057210 */ /* 0x008fc80007ffe0ff */
[----:B0-----:R-:W-:-:S05]  /*1220*/  IADD3 R13, PT, PT, R5, UR6, RZ ;  /* 0x00000006050d7c10 */ /* 0x001fca000fffe0ff */
[----:B------:R0:W-:Y:S01]  /*1230*/  STG.E desc[UR4][R8.64], R13 ;  /* 0x0000000d08007986 */ /* 0x0001e2000c101904 */
[----:B------:R-:W-:Y:S05]  /*1240*/  @!P0 BRA `(.L_x_17) ;  /* 0x0000000800508947 */ /* 0x000fea0003800000 */
[C---:B------:R-:W-:Y:S01]  /*1250*/  ISETP.GE.U32.AND P0, PT, R4.reuse, 0x8, PT ;  /* 0x000000080400780c */ /* 0x040fe20003f06070 */
[----:B------:R-:W-:Y:S01]  /*1260*/  IMAD.MOV.U32 R7, RZ, RZ, RZ ;  /* 0x000000ffff077224 */ /* 0x000fe200078e00ff */
[----:B------:R-:W-:-:S04]  /*1270*/  LOP3.LUT R6, R4, 0x7, RZ, 0xc0, !PT ;  /* 0x0000000704067812 */ /* 0x000fc800078ec0ff */
[----:B------:R-:W-:-:S07]  /*1280*/  ISETP.NE.AND P1, PT, R6, RZ, PT ;  /* 0x000000ff0600720c */ /* 0x000fce0003f25270 */
[----:B------:R-:W-:Y:S06]  /*1290*/  @!P0 BRA `(.L_x_18) ;  /* 0x0000000400108947 */ /* 0x000fec0003800000 */
[----:B0-----:R-:W0:Y:S01]  /*12a0*/  LDC.64 R12, c[0x0][0x380] ;  /* 0x0000e000ff0c7b82 */ /* 0x001e220000000a00 */
[----:B------:R-:W-:Y:S01]  /*12b0*/  HFMA2 R28, -RZ, RZ, 0, 0 ;  /* 0x00000000ff1c7431 */ /* 0x000fe200000001ff */
[----:B------:R-:W-:Y:S01]  /*12c0*/  BSSY.RECONVERGENT B1, `(.L_x_18) ;  /* 0x0000041000017945 */ /* 0x000fe20003800200 */
[----:B------:R-:W-:-:S05]  /*12d0*/  LOP3.LUT R7, R4, 0x7ffffff8, RZ, 0xc0, !PT ;  /* 0x7ffffff804077812 */ /* 0x000fca00078ec0ff */
[----:B------:R-:W1:Y:S08]  /*12e0*/  LDC.64 R14, c[0x0][0x390] ;  /* 0x0000e400ff0e7b82 */ /* 0x000e700000000a00 */
[----:B------:R-:W2:Y:S02]  /*12f0*/  LDC.64 R16, c[0x0][0x3b0] ;  /* 0x0000ec00ff107b82 */ /* 0x000ea40000000a00 */
.L_x_19:
[----:B---3--:R-:W-:-:S05]  /*1300*/  IADD3 R21, PT, PT, R2, R28, RZ ;  /* 0x0000001c02157210 */ /* 0x008fca0007ffe0ff */
[----:B0-----:R-:W-:-:S05]  /*1310*/  IMAD.WIDE.U32 R24, R21, 0x4, R12 ;  /* 0x0000000415187825 */ /* 0x001fca00078e000c */
[----:B------:R-:W3:Y:S01]  /*1320*/  LDG.E R20, desc[UR4][R24.64] ;  /* 0x0000000418147981 */ /* 0x000ee2000c1e1900 */
[-CC-:B------:R-:W-:Y:S01]  /*1330*/  IMAD R19, R5, R4.reuse, R28.reuse ;  /* 0x0000000405137224 */ /* 0x180fe200078e021c */
[----:B------:R-:W-:Y:S01]  /*1340*/  IADD3 R27, PT, PT, R21, 0x1, RZ ;  /* 0x00000001151b7810 */ /* 0x000fe20007ffe0ff */
[----:B------:R-:W-:Y:S02]  /*1350*/  IMAD R29, R3, R4, R28 ;  /* 0x00000004031d7224 */ /* 0x000fe400078e021c */
[----:B--2---:R-:W-:-:S04]  /*1360*/  IMAD.WIDE R18, R19, 0x4, R16 ;  /* 0x0000000413127825 */ /* 0x004fc800078e0210 */
[----:B-1----:R-:W-:Y:S01]  /*1370*/  IMAD.WIDE.U32 R22, R29, 0x4, R14 ;  /* 0x000000041d167825 */ /* 0x002fe200078e000e */
[----:B---3--:R-:W-:Y:S04]  /*1380*/  STG.E desc[UR4][R18.64], R20 ;  /* 0x0000001412007986 */ /* 0x008fe8000c101904 */
[----:B------:R0:W-:Y:S02]  /*1390*/  STG.E desc[UR4][R22.64], R20 ;  /* 0x0000001416007986 */ /* 0x0001e4000c101904 */
[----:B0-----:R-:W-:-:S05]  /*13a0*/  IMAD.WIDE.U32 R22, R27, 0x4, R12 ;  /* 0x000000041b167825 */ /* 0x001fca00078e000c */
[----:B------:R-:W2:Y:S01]  /*13b0*/  LDG.E R27, desc[UR4][R22.64] ;  /* 0x00000004161b7981 */ /* 0x000ea2000c1e1900 */
[----:B------:R-:W-:-:S04]  /*13c0*/  VIADD R26, R29, 0x1 ;  /* 0x000000011d1a7836 */ /* 0x000fc80000000000 */
[----:B------:R-:W-:Y:S01]  /*13d0*/  IMAD.WIDE.U32 R24, R26, 0x4, R14 ;  /* 0x000000041a187825 */ /* 0x000fe200078e000e */
[----:B------:R-:W-:Y:S01]  /*13e0*/  IADD3 R26, PT, PT, R21, 0x2, RZ ;  /* 0x00000002151a7810 */ /* 0x000fe20007ffe0ff */
[----:B--2---:R-:W-:Y:S04]  /*13f0*/  STG.E desc[UR4][R18.64+0x4], R27 ;  /* 0x0000041b12007986 */ /* 0x004fe8000c101904 */
[----:B------:R0:W-:Y:S02]  /*1400*/  STG.E desc[UR4][R24.64], R27 ;  /* 0x0000001b18007986 */ /* 0x0001e4000c101904 */
[----:B0-----:R-:W-:-:S06]  /*1410*/  IMAD.WIDE.U32 R26, R26, 0x4, R12 ;  /* 0x000000041a1a7825 */ /* 0x001fcc00078e000c */
[----:B------:R-:W2:Y:S01]  /*1420*/  LDG.E R26, desc[UR4][R26.64] ;  /* 0x000000041a1a7981 */ /* 0x000ea2000c1e1900 */
[----:B------:R-:W-:Y:S02]  /*1430*/  IADD3 R25, PT, PT, R29, 0x2, RZ ;  /* 0x000000021d197810 */ /* 0x000fe40007ffe0ff */
[----:B------:R-:W-:-:S03]  /*1440*/  IADD3 R20, PT, PT, R21, 0x3, RZ ;  /* 0x0000000315147810 */ /* 0x000fc60007ffe0ff */
[----:B------:R-:W-:Y:S01]  /*1450*/  IMAD.WIDE.U32 R22, R25, 0x4, R14 ;  /* 0x0000000419167825 */ /* 0x000fe200078e000e */
[----:B--2---:R-:W-:Y:S04]  /*1460*/  STG.E desc[UR4][R18.64+0x8], R26 ;  /* 0x0000081a12007986 */ /* 0x004fe8000c101904 */
[----:B------:R0:W-:Y:S02]  /*1470*/  STG.E desc[UR4][R22.64], R26 ;  /* 0x0000001a16007986 */ /* 0x0001e4000c101904 */
[----:B0-----:R-:W-:-:S05]  /*1480*/  IMAD.WIDE.U32 R22, R20, 0x4, R12 ;  /* 0x0000000414167825 */ /* 0x001fca00078e000c */
[----:B------:R-:W2:Y:S01]  /*1490*/  LDG.E R20, desc[UR4][R22.64] ;  /* 0x0000000416147981 */ /* 0x000ea2000c1e1900 */
[----:B------:R-:W-:Y:S01]  /*14a0*/  IADD3 R27, PT, PT, R21, 0x4, RZ ;  /* 0x00000004151b7810 */ /* 0x000fe20007ffe0ff */
[----:B------:R-:W-:-:S04]  /*14b0*/  VIADD R25, R29, 0x3 ;  /* 0x000000031d197836 */ /* 0x000fc80000000000 */
[----:B------:R-:W-:-:S04]  /*14c0*/  IMAD.WIDE.U32 R24, R25, 0x4, R14 ;  /* 0x0000000419187825 */ /* 0x000fc800078e000e */
[----:B------:R-:W-:Y:S01]  /*14d0*/  IMAD.WIDE.U32 R26, R27, 0x4, R12 ;  /* 0x000000041b1a7825 */ /* 0x000fe200078e000c */
[----:B--2---:R-:W-:Y:S04]  /*14e0*/  STG.E desc[UR4][R18.64+0xc], R20 ;  /* 0x00000c1412007986 */ /* 0x004fe8000c101904 */
[----:B------:R0:W-:Y:S04]  /*14f0*/  STG.E desc[UR4][R24.64], R20 ;  /* 0x0000001418007986 */ /* 0x0001e8000c101904 */
[----:B------:R-:W2:Y:S01]  /*1500*/  LDG.E R27, desc[UR4][R26.64] ;  /* 0x000000041a1b7981 */ /* 0x000ea2000c1e1900 */
[----:B0-----:R-:W-:-:S05]  /*1510*/  IADD3 R25, PT, PT, R29, 0x4, RZ ;  /* 0x000000041d197810 */ /* 0x001fca0007ffe0ff */
[----:B------:R-:W-:Y:S01]  /*1520*/  IMAD.WIDE.U32 R22, R25, 0x4, R14 ;  /* 0x0000000419167825 */ /* 0x000fe200078e000e */
[----:B------:R-:W-:Y:S01]  /*1530*/  IADD3 R25, PT, PT, R21, 0x5, RZ ;  /* 0x0000000515197810 */ /* 0x000fe20007ffe0ff */
[----:B--2---:R-:W-:Y:S04]  /*1540*/  STG.E desc[UR4][R18.64+0x10], R27 ;  /* 0x0000101b12007986 */ /* 0x004fe8000c101904 */
[----:B------:R0:W-:Y:S02]  /*1550*/  STG.E desc[UR4][R22.64], R27 ;  /* 0x0000001b16007986 */ /* 0x0001e4000c101904 */
[----:B0-----:R-:W-:-:S06]  /*1560*/  IMAD.WIDE.U32 R22, R25, 0x4, R12 ;  /* 0x0000000419167825 */ /* 0x001fcc00078e000c */
[----:B------:R-:W2:Y:S01]  /*1570*/  LDG.E R23, desc[UR4][R22.64] ;  /* 0x0000000416177981 */ /* 0x000ea2000c1e1900 */
[----:B------:R-:W-:Y:S01]  /*1580*/  IADD3 R20, PT, PT, R21, 0x6, RZ ;  /* 0x0000000615147810 */ /* 0x000fe20007ffe0ff */
[----:B------:R-:W-:-:S04]  /*1590*/  VIADD R25, R29, 0x5 ;  /* 0x000000051d197836 */ /* 0x000fc80000000000 */
[----:B------:R-:W-:-:S04]  /*15a0*/  IMAD.WIDE.U32 R24, R25, 0x4, R14 ;  /* 0x0000000419187825 */ /* 0x000fc800078e000e */
[----:B------:R-:W-:Y:S01]  /*15b0*/  IMAD.WIDE.U32 R26, R20, 0x4, R12 ;  /* 0x00000004141a7825 */ /* 0x000fe200078e000c */
[----:B--2---:R-:W-:Y:S04]  /*15c0*/  STG.E desc[UR4][R18.64+0x14], R23 ;  /* 0x0000141712007986 */ /* 0x004fe8000c101904 */
[----:B------:R0:W-:Y:S04]  /*15d0*/  STG.E desc[UR4][R24.64], R23 ;  /* 0x0000001718007986 */ /* 0x0001e8000c101904 */
[----:B------:R1:W2:Y:S01]  /*15e0*/  LDG.E R26, desc[UR4][R26.64] ;  /* 0x000000041a1a7981 */ /* 0x0002a2000c1e1900 */
[----:B------:R-:W-:-:S02]  /*15f0*/  IADD3 R20, PT, PT, R29, 0x6, RZ ;  /* 0x000000061d147810 */ /* 0x000fc40007ffe0ff */
[----:B-1----:R-:W-:-:S03]  /*1600*/  IADD3 R27, PT, PT, R21, 0x7, RZ ;  /* 0x00000007151b7810 */ /* 0x002fc60007ffe0ff */
[----:B------:R-:W-:-:S04]  /*1610*/  IMAD.WIDE.U32 R20, R20, 0x4, R14 ;  /* 0x0000000414147825 */ /* 0x000fc800078e000e */
[----:B0-----:R-:W-:Y:S01]  /*1620*/  IMAD.WIDE.U32 R22, R27, 0x4, R12 ;  /* 0x000000041b167825 */ /* 0x001fe200078e000c */
[----:B--2---:R3:W-:Y:S04]  /*1630*/  STG.E desc[UR4][R18.64+0x18], R26 ;  /* 0x0000181a12007986 */ /* 0x0047e8000c101904 */
[----:B------:R3:W-:Y:S04]  /*1640*/  STG.E desc[UR4][R20.64], R26 ;  /* 0x0000001a14007986 */ /* 0x0007e8000c101904 */
[----:B------:R-:W2:Y:S01]  /*1650*/  LDG.E R22, desc[UR4][R22.64] ;  /* 0x0000000416167981 */ /* 0x000ea2000c1e1900 */
[----:B------:R-:W-:Y:S01]  /*1660*/  VIADD R29, R29, 0x7 ;  /* 0x000000071d1d7836 */ /* 0x000fe20000000000 */
[----:B------:R-:W-:-:S03]  /*1670*/  IADD3 R28, PT, PT, R28, 0x8, RZ ;  /* 0x000000081c1c7810 */ /* 0x000fc60007ffe0ff */
[----:B------:R-:W-:Y:S01]  /*1680*/  IMAD.WIDE.U32 R24, R29, 0x4, R14 ;  /* 0x000000041d187825 */ /* 0x000fe200078e000e */
[----:B------:R-:W-:Y:S01]  /*1690*/  ISETP.NE.AND P0, PT, R28, R7, PT ;  /* 0x000000071c00720c */ /* 0x000fe20003f05270 */
[----:B--2---:R3:W-:Y:S04]  /*16a0*/  STG.E desc[UR4][R18.64+0x1c], R22 ;  /* 0x00001c1612007986 */ /* 0x0047e8000c101904 */
[----:B------:R3:W-:Y:S08]  /*16b0*/  STG.E desc[UR4][R24.64], R22 ;  /* 0x0000001618007986 */ /* 0x0007f0000c101904 */
[----:B------:R-:W-:Y:S05]  /*16c0*/  @P0 BRA `(.L_x_19) ;  /* 0xfffffffc000c0947 */ /* 0x000fea000383ffff */
[----:B------:R-:W-:Y:S05]  /*16d0*/  BSYNC.RECONVERGENT B1 ;  /* 0x0000000000017941 */ /* 0x000fea0003800200 */
.L_x_18:
[----:B------:R-:W-:Y:S05]  /*16e0*/  @!P1 BRA `(.L_x_17) ;  /* 0x0000000400289947 */ /* 0x000fea0003800000 */
[----:B------:R-:W-:Y:S02]  /*16f0*/  ISETP.GE.U32.AND P0, PT, R6, 0x4, PT ;  /* 0x000000040600780c */ /* 0x000fe40003f06070 */
[----:B---3--:R-:W-:-:S04]  /*1700*/  LOP3.LUT R26, R4, 0x3, RZ, 0xc0, !PT ;  /* 0x00000003041a7812 */ /* 0x008fc800078ec0ff */
[----:B------:R-:W-:-:S07]  /*1710*/  ISETP.NE.AND P1, PT, R26, RZ, PT ;  /* 0x000000ff1a00720c */ /* 0x000fce0003f25270 */
[----:B------:R-:W-:Y:S06]  /*1720*/  @!P0 BRA `(.L_x_20) ;  /* 0x0000000000888947 */ /* 0x000fec0003800000 */
[----:B------:R-:W1:Y:S01]  /*1730*/  LDC.64 R16, c[0x0][0x380] ;  /* 0x0000e000ff107b82 */ /* 0x000e620000000a00 */
[----:B------:R-:W-:-:S07]  /*1740*/  IADD3 R29, PT, PT, R2, R7, RZ ;  /* 0x00000007021d7210 */ /* 0x000fce0007ffe0ff */
[----:B0-----:R-:W0:Y:S08]  /*1750*/  LDC.64 R12, c[0x0][0x3b0] ;  /* 0x0000ec00ff0c7b82 */ /* 0x001e300000000a00 */
[----:B------:R-:W2:Y:S01]  /*1760*/  LDC.64 R14, c[0x0][0x390] ;  /* 0x0000e400ff0e7b82 */ /* 0x000ea20000000a00 */
[----:B-1----:R-:W-:-:S05]  /*1770*/  IMAD.WIDE.U32 R22, R29, 0x4, R16 ;  /* 0x000000041d167825 */ /* 0x002fca00078e0010 */
[----:B------:R-:W3:Y:S01]  /*1780*/  LDG.E R6, desc[UR4][R22.64] ;  /* 0x0000000416067981 */ /* 0x000ee2000c1e1900 */
[-CC-:B------:R-:W-:Y:S01]  /*1790*/  IMAD R19, R5, R4.reuse, R7.reuse ;  /* 0x0000000405137224 */ /* 0x180fe200078e0207 */
[----:B------:R-:W-:Y:S01]  /*17a0*/  IADD3 R21, PT, PT, R29, 0x1, RZ ;  /* 0x000000011d157810 */ /* 0x000fe20007ffe0ff */
[----:B------:R-:W-:Y:S02]  /*17b0*/  IMAD R27, R3, R4, R7 ;  /* 0x00000004031b7224 */ /* 0x000fe400078e0207 */
[----:B0-----:R-:W-:-:S04]  /*17c0*/  IMAD.WIDE R12, R19, 0x4, R12 ;  /* 0x00000004130c7825 */ /* 0x001fc800078e020c */
[----:B------:R-:W-:-:S04]  /*17d0*/  IMAD.WIDE.U32 R20, R21, 0x4, R16 ;  /* 0x0000000415147825 */ /* 0x000fc800078e0010 */
[----:B--2---:R-:W-:Y:S01]  /*17e0*/  IMAD.WIDE.U32 R18, R27, 0x4, R14 ;  /* 0x000000041b127825 */ /* 0x004fe200078e000e */
[----:B---3--:R-:W-:Y:S04]  /*17f0*/  STG.E desc[UR4][R12.64], R6 ;  /* 0x000000060c007986 */ /* 0x008fe8000c101904 */
[----:B------:R0:W-:Y:S04]  /*1800*/  STG.E desc[UR4][R18.64], R6 ;  /* 0x0000000612007986 */ /* 0x0001e8000c101904 */
[----:B------:R-:W2:Y:S01]  /*1810*/  LDG.E R21, desc[UR4][R20.64] ;  /* 0x0000000414157981 */ /* 0x000ea2000c1e1900 */
[----:B------:R-:W-:Y:S01]  /*1820*/  IADD3 R25, PT, PT, R29, 0x2, RZ ;  /* 0x000000021d197810 */ /* 0x000fe20007ffe0ff */
[----:B------:R-:W-:-:S04]  /*1830*/  VIADD R23, R27, 0x1 ;  /* 0x000000011b177836 */ /* 0x000fc80000000000 */
[----:B------:R-:W-:-:S04]  /*1840*/  IMAD.WIDE.U32 R22, R23, 0x4, R14 ;  /* 0x0000000417167825 */ /* 0x000fc800078e000e */
[----:B------:R-:W-:Y:S01]  /*1850*/  IMAD.WIDE.U32 R24, R25, 0x4, R16 ;  /* 0x0000000419187825 */ /* 0x000fe200078e0010 */
[----:B--2---:R1:W-:Y:S04]  /*1860*/  STG.E desc[UR4][R12.64+0x4], R21 ;  /* 0x000004150c007986 */ /* 0x0043e8000c101904 */
[----:B------:R1:W-:Y:S04]  /*1870*/  STG.E desc[UR4][R22.64], R21 ;  /* 0x0000001516007986 */ /* 0x0003e8000c101904 */
[----:B------:R-:W2:Y:S01]  /*1880*/  LDG.E R25, desc[UR4][R24.64] ;  /* 0x0000000418197981 */ /* 0x000ea2000c1e1900 */
[----:B------:R-:W-:-:S02]  /*1890*/  IADD3 R28, PT, PT, R27, 0x2, RZ ;  /* 0x000000021b1c7810 */ /* 0x000fc40007ffe0ff */
[----:B------:R-:W-:-:S03]  /*18a0*/  IADD3 R29, PT, PT, R29, 0x3, RZ ;  /* 0x000000031d1d7810 */ /* 0x000fc60007ffe0ff */
[----:B0-----:R-:W-:-:S04]  /*18b0*/  IMAD.WIDE.U32 R18, R28, 0x4, R14 ;  /* 0x000000041c127825 */ /* 0x001fc800078e000e */
[----:B------:R-:W-:Y:S01]  /*18c0*/  IMAD.WIDE.U32 R16, R29, 0x4, R16 ;  /* 0x000000041d107825 */ /* 0x000fe200078e0010 */
[----:B--2---:R1:W-:Y:S04]  /*18d0*/  STG.E desc[UR4][R12.64+0x8], R25 ;  /* 0x000008190c007986 */ /* 0x0043e8000c101904 */
[----:B------:R1:W-:Y:S04]  /*18e0*/  STG.E desc[UR4][R18.64], R25 ;  /* 0x0000001912007986 */ /* 0x0003e8000c101904 */
[----:B------:R-:W2:Y:S01]  /*18f0*/  LDG.E R17, desc[UR4][R16.64] ;  /* 0x0000000410117981 */ /* 0x000ea2000c1e1900 */
[----:B------:R-:W-:Y:S01]  /*1900*/  VIADD R27, R27, 0x3 ;  /* 0x000000031b1b7836 */ /* 0x000fe20000000000 */
[----:B------:R-:W-:-:S03]  /*1910*/  IADD3 R7, PT, PT, R7, 0x4, RZ ;  /* 0x0000000407077810 */ /* 0x000fc60007ffe0ff */
[----:B------:R-:W-:Y:S01]  /*1920*/  IMAD.WIDE.U32 R14, R27, 0x4, R14 ;  /* 0x000000041b0e7825 */ /* 0x000fe200078e000e */
[----:B--2---:R1:W-:Y:S04]  /*1930*/  STG.E desc[UR4][R12.64+0xc], R17 ;  /* 0x00000c110c007986 */ /* 0x0043e8000c101904 */
[----:B------:R1:W-:Y:S02]  /*1940*/  STG.E desc[UR4][R14.64], R17 ;  /* 0x000000110e007986 */ /* 0x0003e4000c101904 */
.L_x_20:
[----:B------:R-:W-:Y:S05]  /*1950*/  @!P1 BRA `(.L_x_17) ;  /* 0x00000000008c9947 */ /* 0x000fea0003800000 */
[----:B------:R-:W-:-:S13]  /*1960*/  ISETP.NE.AND P0, PT, R26, 0x1, PT ;  /* 0x000000011a00780c */ /* 0x000fda0003f05270 */
[----:B-1----:R-:W1:Y:S01]  /*1970*/  @P0 LDC.64 R16, c[0x0][0x380] ;  /* 0x0000e000ff100b82 */ /* 0x002e620000000a00 */
[----:B------:R-:W-:-:S07]  /*1980*/  @P0 IADD3 R19, PT, PT, R2, R7, RZ ;  /* 0x0000000702130210 */ /* 0x000fce0007ffe0ff */
[----:B------:R-:W2:Y:S08]  /*1990*/  @P0 LDC.64 R14, c[0x0][0x3b0] ;  /* 0x0000ec00ff0e0b82 */ /* 0x000eb00000000a00 */
[----:B0-----:R-:W0:Y:S01]  /*19a0*/  @P0 LDC.64 R12, c[0x0][0x390] ;  /* 0x0000e400ff0c0b82 */ /* 0x001e220000000a00 */
[----:B-1----:R-:W-:-:S06]  /*19b0*/  @P0 IMAD.WIDE.U32 R22, R19, 0x4, R16 ;  /* 0x0000000413160825 */ /* 0x002fcc00078e0010 */
[----:B------:R-:W3:Y:S01]  /*19c0*/  @P0 LDG.E R23, desc[UR4][R22.64] ;  /* 0x0000000416170981 */ /* 0x000ee2000c1e1900 */
[-CC-:B------:R-:W-:Y:S01]  /*19d0*/  @P0 IMAD R25, R5, R4.reuse, R7.reuse ;  /* 0x0000000405190224 */ /* 0x180fe200078e0207 */
[----:B------:R-:W-:Y:S01]  /*19e0*/  @P0 IADD3 R27, PT, PT, R19, 0x1, RZ ;  /* 0x00000001131b0810 */ /* 0x000fe20007ffe0ff */
[----:B------:R-:W-:Y:S02]  /*19f0*/  @P0 IMAD R21, R3, R4, R7 ;  /* 0x0000000403150224 */ /* 0x000fe400078e0207 */
[----:B--2---:R-:W-:-:S04]  /*1a00*/  @P0 IMAD.WIDE R14, R25, 0x4, R14 ;  /* 0x00000004190e0825 */ /* 0x004fc800078e020e */
[----:B------:R-:W-:-:S04]  /*1a10*/  @P0 IMAD.WIDE.U32 R24, R27, 0x4, R16 ;  /* 0x000000041b180825 */ /* 0x000fc800078e0010 */
[----:B0-----:R-:W-:Y:S01]  /*1a20*/  @P0 IMAD.WIDE.U32 R18, R21, 0x4, R12 ;  /* 0x0000000415120825 */ /* 0x001fe200078e000c */
[----:B------:R-:W-:-:S04]  /*1a30*/  LOP3.LUT R6, R4, 0x1, RZ, 0xc0, !PT ;  /* 0x0000000104067812 */ /* 0x000fc800078ec0ff */
[----:B------:R-:W-:-:S13]  /*1a40*/  ISETP.NE.U32.AND P1, PT, R6, 0x1, PT ;  /* 0x000000010600780c */ /* 0x000fda0003f25070 */
[----:B------:R-:W0:Y:S01]  /*1a50*/  @!P1 LDC.64 R16, c[0x0][0x380] ;  /* 0x0000e000ff109b82 */ /* 0x000e220000000a00 */
[----:B---3--:R-:W-:Y:S04]  /*1a60*/  @P0 STG.E desc[UR4][R14.64], R23 ;  /* 0x000000170e000986 */ /* 0x008fe8000c101904 */
[----:B------:R1:W-:Y:S04]  /*1a70*/  @P0 STG.E desc[UR4][R18.64], R23 ;  /* 0x0000001712000986 */ /* 0x0003e8000c101904 */
[----:B------:R-:W2:Y:S01]  /*1a80*/  @P0 LDG.E R25, desc[UR4][R24.64] ;  /* 0x0000000418190981 */ /* 0x000ea2000c1e1900 */
[----:B------:R-:W-:Y:S01]  /*1a90*/  @P0 VIADD R7, R7, 0x2 ;  /* 0x0000000207070836 */ /* 0x000fe20000000000 */
[----:B------:R-:W-:-:S04]  /*1aa0*/  @P0 IADD3 R27, PT, PT, R21, 0x1, RZ ;  /* 0x00000001151b0810 */ /* 0x000fc80007ffe0ff */
[----:B------:R-:W-:Y:S01]  /*1ab0*/  @!P1 IADD3 R21, PT, PT, R2, R7, RZ ;  /* 0x0000000702159210 */ /* 0x000fe20007ffe0ff */
[----:B------:R-:W-:Y:S01]  /*1ac0*/  @P0 IMAD.WIDE.U32 R12, R27, 0x4, R12 ;  /* 0x000000041b0c0825 */ /* 0x000fe200078e000c */
[----:B-1----:R-:W1:Y:S03]  /*1ad0*/  @!P1 LDC.64 R18, c[0x0][0x3b0] ;  /* 0x0000ec00ff129b82 */ /* 0x002e660000000a00 */
[----:B0-----:R-:W-:-:S05]  /*1ae0*/  @!P1 IMAD.WIDE.U32 R16, R21, 0x4, R16 ;  /* 0x0000000415109825 */ /* 0x001fca00078e0010 */
[----:B------:R-:W0:Y:S01]  /*1af0*/  @!P1 LDC.64 R20, c[0x0][0x390] ;  /* 0x0000e400ff149b82 */ /* 0x000e220000000a00 */
[----:B--2---:R2:W-:Y:S04]  /*1b00*/  @P0 STG.E desc[UR4][R14.64+0x4], R25 ;  /* 0x000004190e000986 */ /* 0x0045e8000c101904 */
[----:B------:R2:W-:Y:S04]  /*1b10*/  @P0 STG.E desc[UR4][R12.64], R25 ;  /* 0x000000190c000986 */ /* 0x0005e8000c101904 */
[----:B------:R-:W3:Y:S01]  /*1b20*/  @!P1 LDG.E R17, desc[UR4][R16.64] ;  /* 0x0000000410119981 */ /* 0x000ee2000c1e1900 */
[----:B------:R-:W-:-:S02]  /*1b30*/  @!P1 IMAD R5, R5, R4, R7 ;  /* 0x0000000405059224 */ /* 0x000fc400078e0207 */
[----:B------:R-:W-:Y:S02]  /*1b40*/  @!P1 IMAD R7, R3, R4, R7 ;  /* 0x0000000403079224 */ /* 0x000fe400078e0207 */
[----:B-1----:R-:W-:-:S04]  /*1b50*/  @!P1 IMAD.WIDE R2, R5, 0x4, R18 ;  /* 0x0000000405029825 */ /* 0x002fc800078e0212 */
[----:B0-----:R-:W-:Y:S01]  /*1b60*/  @!P1 IMAD.WIDE.U32 R4, R7, 0x4, R20 ;  /* 0x0000000407049825 */ /* 0x001fe200078e0014 */
[----:B---3--:R2:W-:Y:S04]  /*1b70*/  @!P1 STG.E desc[UR4][R2.64], R17 ;  /* 0x0000001102009986 */ /* 0x0085e8000c101904 */
[----:B------:R2:W-:Y:S02]  /*1b80*/  @!P1 STG.E desc[UR4][R4.64], R17 ;  /* 0x0000001104009986 */ /* 0x0005e4000c101904 */
.L_x_17:
[----:B------:R-:W-:Y:S06]  /*1b90*/  MEMBAR.SC.GPU ;  /* 0x0000000000007992 */ /* 0x000fec0000002000 */
[----:B------:R-:W-:-:S00]  /*1ba0*/  ERRBAR ;  /* 0x00000000000079ab */ /* 0x000fc00000000000 */
[----:B------:R-:W-:Y:S06]  /*1bb0*/  CGAERRBAR ;  /* 0x00000000000075ab */ /* 0x000fec0000000000 */
[----:B------:R-:W-:Y:S04]  /*1bc0*/  CCTL.IVALL ;  /* 0x00000000ff00798f */ /* 0x000fe80002000000 */
[----:B------:R4:W5:Y:S01]  /*1bd0*/  ATOMG.E.EXCH.STRONG.GPU PT, RZ, desc[UR4][R10.64], RZ ;  /* 0x800000ff0aff79a8 */ /* 0x000962000c1ef104 */
[----:B------:R-:W-:Y:S05]  /*1be0*/  BRA `(.L_x_21) ;  /* 0x0000000000147947 */ /* 0x000fea0003800000 */
.L_x_12:
[----:B------:R-:W-:Y:S06]  /*1bf0*/  MEMBAR.SC.GPU ;  /* 0x0000000000007992 */ /* 0x000fec0000002000 */
[----:B------:R-:W-:-:S00]  /*1c00*/  ERRBAR ;  /* 0x00000000000079ab */ /* 0x000fc00000000000 */
[----:B------:R-:W-:Y:S06]  /*1c10*/  CGAERRBAR ;  /* 0x00000000000075ab */ /* 0x000fec0000000000 */
[----:B------:R-:W-:Y:S04]  /*1c20*/  CCTL.IVALL ;  /* 0x00000000ff00798f */ /* 0x000fe80002000000 */
[----:B------:R2:W5:Y:S02]  /*1c30*/  ATOMG.E.EXCH.STRONG.GPU PT, RZ, desc[UR4][R10.64], RZ ;  /* 0x800000ff0aff79a8 */ /* 0x000564000c1ef104 */
.L_x_21:
[----:B------:R-:W-:Y:S05]  /*1c40*/  BSYNC B0 ;  /* 0x0000000000007941 */ /* 0x000fea0003800000 */
.L_x_5:
[----:B0-----:R-:W3:Y:S01]  /*1c50*/  LDG.E R9, desc[UR4][R8.64] ;  /* 0x0000000408097981 */ /* 0x001ee2000c1e1900 */
[----:B--2---:R-:W0:Y:S01]  /*1c60*/  LDC.64 R2, c[0x0][0x3c0] ;  /* 0x0000f000ff027b82 */ /* 0x004e220000000a00 */
[----:B------:R-:W-:-:S05]  /*1c70*/  MOV R5, 0x3 ;  /* 0x0000000300057802 */ /* 0x000fca0000000f00 */
[----:B------:R-:W-:-:S04]  /*1c80*/  IMAD R5, R0, R5, 0x2 ;  /* 0x0000000200057424 */ /* 0x000fc800078e0205 */
[----:B0-----:R-:W-:-:S05]  /*1c90*/  IMAD.WIDE.U32 R2, R5, 0x4, R2 ;  /* 0x0000000405027825 */ /* 0x001fca00078e0002 */
[----:B---3--:R-:W-:Y:S01]  /*1ca0*/  ATOMG.E.EXCH.STRONG.GPU PT, RZ, desc[UR4][R2.64], R9 ;  /* 0x8000000902ff79a8 */ /* 0x008fe2000c1ef104 */
[----:B------:R-:W-:Y:S05]  /*1cb0*/  EXIT ;  /* 0x000000000000794d */ /* 0x000fea0003800000 */
.L_x_22:
[----:B------:R-:W-:-:S00]  /*1cc0*/  BRA `(.L_x_22) ;  /* 0xfffffffc00fc7947 */ /* 0x000fc0000383ffff */
[----:B------:R-:W-:-:S00]  /*1cd0*/  NOP ;  /* 0x0000000000007918 */ /* 0x000fc00000000000 */
        /* <DEDUP_REMOVED lines=10> */
.L_x_42:


//--------------------- .text._Z7ProducePiS_S_S_iiS_S_S_i --------------------------
	.section	.text._Z7ProducePiS_S_S_iiS_S_S_i,"ax",@progbits
	.align	128
        .global         _Z7ProducePiS_S_S_iiS_S_S_i
        .type           _Z7ProducePiS_S_S_iiS_S_S_i,@function
        .size           _Z7ProducePiS_S_S_iiS_S_S_i,(.L_x_43 - _Z7ProducePiS_S_S_iiS_S_S_i)
        .other          _Z7ProducePiS_S_S_iiS_S_S_i,@"STO_CUDA_ENTRY STV_DEFAULT"
_Z7ProducePiS_S_S_iiS_S_S_i:
.text._Z7ProducePiS_S_S_iiS_S_S_i:
[----:B------:R-:W-:Y:S08]  /*0000*/  LDC R1, c[0x0][0x37c] ;  /* 0x0000df00ff017b82 */ /* 0x000ff00000000800 */
[----:B------:R-:W0:Y:S01]  /*0010*/  LDC R0, c[0x0][0x3a0] ;  /* 0x0000e800ff007b82 */ /* 0x000e220000000800 */
[----:B------:R-:W1:Y:S01]  /*0020*/  S2R R3, SR_CTAID.X ;  /* 0x0000000000037919 */ /* 0x000e620000002500 */
[----:B------:R-:W2:Y:S01]  /*0030*/  LDCU.64 UR4, c[0x0][0x358] ;  /* 0x00006b00ff0477ac */ /* 0x000ea20008000a00 */
[----:B------:R-:W3:Y:S01]  /*0040*/  S2R R2, SR_TID.X ;  /* 0x0000000000027919 */ /* 0x000ee20000002100 */
[----:B0-----:R-:W-:-:S13]  /*0050*/  ISETP.NE.AND P0, PT, R0, RZ, PT ;  /* 0x000000ff0000720c */ /* 0x001fda0003f05270 */
[----:B-123--:R-:W-:Y:S05]  /*0060*/  @!P0 BRA `(.L_x_23) ;  /* 0x0000000000408947 */ /* 0x00efea0003800000 */
[----:B------:R-:W0:Y:S01]  /*0070*/  LDC R0, c[0x0][0x3a0] ;  /* 0x0000e800ff007b82 */ /* 0x000e220000000800 */
[----:B------:R-:W-:Y:S01]  /*0080*/  HFMA2 R13, -RZ, RZ, 0, 0 ;  /* 0x00000000ff0d7431 */ /* 0x000fe200000001ff */
[----:B------:R-:W1:Y:S06]  /*0090*/  LDCU UR6, c[0x0][0x360] ;  /* 0x00006c00ff0677ac */ /* 0x000e6c0008000800 */
[----:B------:R-:W2:Y:S08]  /*00a0*/  LDC.64 R8, c[0x0][0x380] ;  /* 0x0000e000ff087b82 */ /* 0x000eb00000000a00 */
[----:B------:R-:W3:Y:S02]  /*00b0*/  LDC.64 R10, c[0x0][0x390] ;  /* 0x0000e400ff0a7b82 */ /* 0x000ee40000000a00 */
.L_x_24:
[----:B-1----:R-:W-:Y:S02]  /*00c0*/  IMAD R7, R13, UR6, R2 ;  /* 0x000000060d077c24 */ /* 0x002fe4000f8e0202 */
[----:B0-----:R-:W-:Y:S02]  /*00d0*/  IMAD R5, R3, R0, R13 ;  /* 0x0000000003057224 */ /* 0x001fe400078e020d */
[----:B---3--:R-:W-:-:S04]  /*00e0*/  IMAD.WIDE.U32 R6, R7, 0x4, R10 ;  /* 0x0000000407067825 */ /* 0x008fc800078e000a */
[----:B--2---:R-:W-:Y:S02]  /*00f0*/  IMAD.WIDE.U32 R4, R5, 0x4, R8 ;  /* 0x0000000405047825 */ /* 0x004fe400078e0008 */
[----:B------:R-:W2:Y:S04]  /*0100*/  LDG.E R7, desc[UR4][R6.64] ;  /* 0x0000000406077981 */ /* 0x000ea8000c1e1900 */
[----:B------:R-:W2:Y:S01]  /*0110*/  LDG.E R4, desc[UR4][R4.64] ;  /* 0x0000000404047981 */ /* 0x000ea2000c1e1900 */
[----:B------:R-:W-:Y:S02]  /*0120*/  IADD3 R13, PT, PT, R13, 0x1, RZ ;  /* 0x000000010d0d7810 */ /* 0x000fe40007ffe0ff */
[----:B--2---:R-:W-:-:S13]  /*0130*/  ISETP.GE.AND P0, PT, R4, R7, PT ;  /* 0x000000070400720c */ /* 0x004fda0003f06270 */
[----:B------:R-:W-:Y:S05]  /*0140*/  @!P0 EXIT ;  /* 0x000000000000894d */ /* 0x000fea0003800000 */
[----:B------:R-:W-:-:S13]  /*0150*/  ISETP.NE.AND P0, PT, R13, R0, PT ;  /* 0x000000000d00720c */ /* 0x000fda0003f05270 */
[----:B------:R-:W-:Y:S05]  /*0160*/  @P0 BRA `(.L_x_24) ;  /* 0xfffffffc00d40947 */ /* 0x000fea000383ffff */
.L_x_23:
[----:B------:R-:W0:Y:S01]  /*0170*/  S2R R5, SR_LANEID ;  /* 0x0000000000057919 */ /* 0x000e220000000000 */
[----:B------:R-:W-:Y:S01]  /*0180*/  VOTEU.ANY UR6, UPT, PT ;  /* 0x0000000000067886 */ /* 0x000fe200038e0100 */
[----:B------:R-:W1:Y:S01]  /*0190*/  LDC.64 R6, c[0x0][0x3b0] ;  /* 0x0000ec00ff067b82 */ /* 0x000e620000000a00 */
[----:B------:R-:W0:Y:S07]  /*01a0*/  FLO.U32 R4, UR6 ;  /* 0x0000000600047d00 */ /* 0x000e2e00080e0000 */
[----:B------:R-:W2:Y:S01]  /*01b0*/  LDC.64 R8, c[0x0][0x3a8] ;  /* 0x0000ea00ff087b82 */ /* 0x000ea20000000a00 */
[----:B------:R-:W1:Y:S01]  /*01c0*/  POPC R11, UR6 ;  /* 0x00000006000b7d09 */ /* 0x000e620008000000 */
[----:B0-----:R-:W-:-:S13]  /*01d0*/  ISETP.EQ.U32.AND P0, PT, R4, R5, PT ;  /* 0x000000050400720c */ /* 0x001fda0003f02070 */
[----:B-1----:R-:W-:Y:S04]  /*01e0*/  @P0 REDG.E.ADD.STRONG.GPU desc[UR4][R6.64], R11 ;  /* 0x0000000b0600098e */ /* 0x002fe8000c12e104 */
[----:B--2---:R-:W2:Y:S01]  /*01f0*/  @P0 ATOMG.E.ADD.STRONG.GPU PT, R9, desc[UR4][R8.64], R11 ;  /* 0x8000000b080909a8 */ /* 0x004ea200081ef104 */
[----:B------:R-:W-:Y:S01]  /*0200*/  ISETP.NE.AND P0, PT, R0, RZ, PT ;  /* 0x000000ff0000720c */ /* 0x000fe20003f05270 */
[----:B------:R-:W0:Y:S02]  /*0210*/  S2R R10, SR_LTMASK ;  /* 0x00000000000a7919 */ /* 0x000e240000003900 */
[----:B0-----:R-:W-:-:S06]  /*0220*/  LOP3.LUT R10, R10, UR6, RZ, 0xc0, !PT ;  /* 0x000000060a0a7c12 */ /* 0x001fcc000f8ec0ff */
[----:B------:R-:W0:Y:S01]  /*0230*/  POPC R10, R10 ;  /* 0x0000000a000a7309 */ /* 0x000e220000000000 */
[----:B--2---:R-:W0:Y:S02]  /*0240*/  SHFL.IDX PT, R5, R9, R4, 0x1f ;  /* 0x00001f0409057589 */ /* 0x004e2400000e0000 */
[----:B0-----:R-:W-:Y:S01]  /*0250*/  IADD3 R5, PT, PT, R5, R10, RZ ;  /* 0x0000000a05057210 */ /* 0x001fe20007ffe0ff */
[----:B------:R-:W-:Y:S06]  /*0260*/  @!P0 BRA `(.L_x_25) ;  /* 0x0000000c00108947 */ /* 0x000fec0003800000 */
[----:B------:R-:W0:Y:S01]  /*0270*/  LDC R7, c[0x0][0x360] ;  /* 0x0000d800ff077b82 */ /* 0x000e220000000800 */
[C---:B------:R-:W-:Y:S01]  /*0280*/  ISETP.GE.U32.AND P0, PT, R0.reuse, 0x8, PT ;  /* 0x000000080000780c */ /* 0x040fe20003f06070 */
[----:B------:R-:W-:Y:S01]  /*0290*/  HFMA2 R6, -RZ, RZ, 0, 0 ;  /* 0x00000000ff067431 */ /* 0x000fe200000001ff */
[----:B------:R-:W-:-:S11]  /*02a0*/  LOP3.LUT R4, R0, 0x7, RZ, 0xc0, !PT ;  /* 0x0000000700047812 */ /* 0x000fd600078ec0ff */
[----:B------:R-:W-:Y:S05]  /*02b0*/  @!P0 BRA `(.L_x_26) ;  /* 0x0000000400888947 */ /* 0x000fea0003800000 */
[----:B------:R-:W-:Y:S01]  /*02c0*/  LOP3.LUT R6, R0, 0xfffffff8, RZ, 0xc0, !PT ;  /* 0xfffffff800067812 */ /* 0x000fe200078ec0ff */
[-C--:B------:R-:W-:Y:S01]  /*02d0*/  IMAD R27, R5, R0.reuse, 0x3 ;  /* 0x00000003051b7424 */ /* 0x080fe200078e0200 */
[----:B0-----:R-:W-:Y:S01]  /*02e0*/  IADD3 R10, PT, PT, R2, R7, RZ ;  /* 0x00000007020a7210 */ /* 0x001fe20007ffe0ff */
[----:B------:R-:W-:Y:S01]  /*02f0*/  IMAD R8, R3, R0, 0x3 ;  /* 0x0000000303087424 */ /* 0x000fe200078e0200 */
[CC--:B------:R-:W-:Y:S01]  /*0300*/  LEA R12, R7.reuse, R2.reuse, 0x1 ;  /* 0x00000002070c7211 */ /* 0x0c0fe200078e08ff */
[C-C-:B------:R-:W-:Y:S01]  /*0310*/  IMAD R9, R7.reuse, 0x3, R2.reuse ;  /* 0x0000000307097824 */ /* 0x140fe200078e0202 */
[CC--:B------:R-:W-:Y:S01]  /*0320*/  LEA R11, R7.reuse, R2.reuse, 0x2 ;  /* 0x00000002070b7211 */ /* 0x0c0fe200078e10ff */
[C-C-:B------:R-:W-:Y:S01]  /*0330*/  IMAD R13, R7.reuse, 0x5, R2.reuse ;  /* 0x00000005070d7824 */ /* 0x140fe200078e0202 */
[----:B------:R-:W-:Y:S01]  /*0340*/  MOV R26, R2 ;  /* 0x00000002001a7202 */ /* 0x000fe20000000f00 */
[C-C-:B------:R-:W-:Y:S02]  /*0350*/  IMAD R24, R7.reuse, 0x6, R2.reuse ;  /* 0x0000000607187824 */ /* 0x140fe400078e0202 */
[----:B------:R-:W-:-:S02]  /*0360*/  IMAD R25, R7, 0x7, R2 ;  /* 0x0000000707197824 */ /* 0x000fc400078e0202 */
[----:B------:R-:W-:-:S07]  /*0370*/  IMAD.MOV R28, RZ, RZ, -R6 ;  /* 0x000000ffff1c7224 */ /* 0x000fce00078e0a06 */
.L_x_27:
[----:B------:R-:W0:Y:S01]  /*0380*/  LDC.64 R18, c[0x0][0x388] ;  /* 0x0000e200ff127b82 */ /* 0x000e220000000a00 */
[----:B-1----:R-:W-:-:S07]  /*0390*/  IADD3 R15, PT, PT, R8, -0x3, RZ ;  /* 0xfffffffd080f7810 */ /* 0x002fce0007ffe0ff */
[----:B------:R-:W1:Y:S01]  /*03a0*/  LDC.64 R16, c[0x0][0x380] ;  /* 0x0000e000ff107b82 */ /* 0x000e620000000a00 */
[----:B0-----:R-:W-:-:S06]  /*03b0*/  IMAD.WIDE.U32 R22, R26, 0x4, R18 ;  /* 0x000000041a167825 */ /* 0x001fcc00078e0012 */
[----:B------:R-:W2:Y:S01]  /*03c0*/  LDG.E R22, desc[UR4][R22.64] ;  /* 0x0000000416167981 */ /* 0x000ea2000c1e1900 */
[----:B-1----:R-:W-:-:S05]  /*03d0*/  IMAD.WIDE.U32 R14, R15, 0x4, R16 ;  /* 0x000000040f0e7825 */ /* 0x002fca00078e0010 */
[----:B------:R0:W2:Y:S02]  /*03e0*/  LDG.E R21, desc[UR4][R14.64] ;  /* 0x000000040e157981 */ /* 0x0000a4000c1e1900 */
[----:B0-----:R-:W0:Y:S01]  /*03f0*/  LDC.64 R14, c[0x0][0x398] ;  /* 0x0000e600ff0e7b82 */ /* 0x001e220000000a00 */
[----:B--2---:R-:W-:Y:S02]  /*0400*/  IADD3 R29, PT, PT, R22, R21, RZ ;  /* 0x00000015161d7210 */ /* 0x004fe40007ffe0ff */
[----:B------:R-:W-:-:S05]  /*0410*/  IADD3 R21, PT, PT, R27, -0x3, RZ ;  /* 0xfffffffd1b157810 */ /* 0x000fca0007ffe0ff */
[----:B0-----:R-:W-:Y:S01]  /*0420*/  IMAD.WIDE.U32 R22, R21, 0x4, R14 ;  /* 0x0000000415167825 */ /* 0x001fe200078e000e */
[----:B------:R-:W-:-:S05]  /*0430*/  IADD3 R21, PT, PT, R8, -0x2, RZ ;  /* 0xfffffffe08157810 */ /* 0x000fca0007ffe0ff */
[----:B------:R-:W-:Y:S01]  /*0440*/  IMAD.WIDE.U32 R20, R21, 0x4, R16 ;  /* 0x0000000415147825 */ /* 0x000fe200078e0010 */
[----:B------:R0:W-:Y:S04]  /*0450*/  STG.E desc[UR4][R22.64], R29 ;  /* 0x0000001d16007986 */ /* 0x0001e8000c101904 */
[----:B0-----:R0:W2:Y:S02]  /*0460*/  LDG.E R29, desc[UR4][R20.64] ;  /* 0x00000004141d7981 */ /* 0x0010a4000c1e1900 */
[----:B0-----:R-:W-:-:S06]  /*0470*/  IMAD.WIDE.U32 R20, R10, 0x4, R18 ;  /* 0x000000040a147825 */ /* 0x001fcc00078e0012 */
[----:B------:R-:W2:Y:S01]  /*0480*/  LDG.E R20, desc[UR4][R20.64] ;  /* 0x0000000414147981 */ /* 0x000ea2000c1e1900 */
[----:B------:R-:W-:Y:S02]  /*0490*/  IADD3 R23, PT, PT, R27, -0x2, RZ ;  /* 0xfffffffe1b177810 */ /* 0x000fe40007ffe0ff */
[----:B--2---:R-:W-:-:S03]  /*04a0*/  IADD3 R29, PT, PT, R20, R29, RZ ;  /* 0x0000001d141d7210 */ /* 0x004fc60007ffe0ff */
[----:B------:R-:W-:Y:S01]  /*04b0*/  IMAD.WIDE.U32 R20, R23, 0x4, R14 ;  /* 0x0000000417147825 */ /* 0x000fe200078e000e */
[----:B------:R-:W-:-:S05]  /*04c0*/  IADD3 R23, PT, PT, R8, -0x1, RZ ;  /* 0xffffffff08177810 */ /* 0x000fca0007ffe0ff */
[----:B------:R-:W-:Y:S01]  /*04d0*/  IMAD.WIDE.U32 R22, R23, 0x4, R16 ;  /* 0x0000000417167825 */ /* 0x000fe200078e0010 */
[----:B------:R0:W-:Y:S04]  /*04e0*/  STG.E desc[UR4][R20.64], R29 ;  /* 0x0000001d14007986 */ /* 0x0001e8000c101904 */
[----:B0-----:R0:W2:Y:S02]  /*04f0*/  LDG.E R29, desc[UR4][R22.64] ;  /* 0x00000004161d7981 */ /* 0x0010a4000c1e1900 */
[----:B0-----:R-:W-:-:S06]  /*0500*/  IMAD.WIDE.U32 R22, R12, 0x4, R18 ;  /* 0x000000040c167825 */ /* 0x001fcc00078e0012 */
[----:B------:R-:W2:Y:S01]  /*0510*/  LDG.E R22, desc[UR4][R22.64] ;  /* 0x0000000416167981 */ /* 0x000ea2000c1e1900 */
[----:B------:R-:W-:-:S05]  /*0520*/  IADD3 R21, PT, PT, R27, -0x1, RZ ;  /* 0xffffffff1b157810 */ /* 0x000fca0007ffe0ff */
[----:B------:R-:W-:-:S04]  /*0530*/  IMAD.WIDE.U32 R20, R21, 0x4, R14 ;  /* 0x0000000415147825 */ /* 0x000fc800078e000e */
[----:B--2---:R-:W-:-:S05]  /*0540*/  IMAD.IADD R29, R22, 0x1, R29 ;  /* 0x00000001161d7824 */ /* 0x004fca00078e021d */
[----:B------:R0:W-:Y:S02]  /*0550*/  STG.E desc[UR4][R20.64], R29 ;  /* 0x0000001d14007986 */ /* 0x0001e4000c101904 */
[----:B0-----:R-:W-:-:S05]  /*0560*/  IMAD.WIDE.U32 R20, R9, 0x4, R18 ;  /* 0x0000000409147825 */ /* 0x001fca00078e0012 */
[----:B------:R0:W2:Y:S02]  /*0570*/  LDG.E R29, desc[UR4][R20.64] ;  /* 0x00000004141d7981 */ /* 0x0000a4000c1e1900 */
[----:B0-----:R-:W-:-:S05]  /*0580*/  IMAD.WIDE.U32 R20, R8, 0x4, R16 ;  /* 0x0000000408147825 */ /* 0x001fca00078e0010 */
[----:B------:R0:W2:Y:S02]  /*0590*/  LDG.E R22, desc[UR4][R20.64] ;  /* 0x0000000414167981 */ /* 0x0000a4000c1e1900 */
[----:B0-----:R-:W-:Y:S01]  /*05a0*/  IMAD.WIDE.U32 R20, R11, 0x4, R18 ;  /* 0x000000040b147825 */ /* 0x001fe200078e0012 */
[----:B--2---:R-:W-:-:S03]  /*05b0*/  IADD3 R29, PT, PT, R29, R22, RZ ;  /* 0x000000161d1d7210 */ /* 0x004fc60007ffe0ff */
[----:B------:R-:W-:-:S05]  /*05c0*/  IMAD.WIDE.U32 R22, R27, 0x4, R14 ;  /* 0x000000041b167825 */ /* 0x000fca00078e000e */
[----:B------:R0:W-:Y:S02]  /*05d0*/  STG.E desc[UR4][R22.64], R29 ;  /* 0x0000001d16007986 */ /* 0x0001e4000c101904 */
[----:B0-----:R-:W-:Y:S02]  /*05e0*/  IADD3 R23, PT, PT, R8, 0x1, RZ ;  /* 0x0000000108177810 */ /* 0x001fe40007ffe0ff */
[----:B------:R0:W2:Y:S03]  /*05f0*/  LDG.E R29, desc[UR4][R20.64] ;  /* 0x00000004141d7981 */ /* 0x0000a6000c1e1900 */
[----:B------:R-:W-:-:S06]  /*0600*/  IMAD.WIDE.U32 R22, R23, 0x4, R16 ;  /* 0x0000000417167825 */ /* 0x000fcc00078e0010 */
[----:B------:R1:W2:Y:S01]  /*0610*/  LDG.E R22, desc[UR4][R22.64] ;  /* 0x0000000416167981 */ /* 0x0002a2000c1e1900 */
[----:B0-----:R-:W-:-:S05]  /*0620*/  IADD3 R21, PT, PT, R27, 0x1, RZ ;  /* 0x000000011b157810 */ /* 0x001fca0007ffe0ff */
[----:B------:R-:W-:Y:S01]  /*0630*/  IMAD.WIDE.U32 R20, R21, 0x4, R14 ;  /* 0x0000000415147825 */ /* 0x000fe200078e000e */
[----:B-1----:R-:W-:Y:S02]  /*0640*/  IADD3 R23, PT, PT, R8, 0x2, RZ ;  /* 0x0000000208177810 */ /* 0x002fe40007ffe0ff */
[----:B--2---:R-:W-:-:S03]  /*0650*/  IADD3 R29, PT, PT, R29, R22, RZ ;  /* 0x000000161d1d7210 */ /* 0x004fc60007ffe0ff */
[----:B------:R-:W-:Y:S02]  /*0660*/  IMAD.WIDE.U32 R22, R23, 0x4, R16 ;  /* 0x0000000417167825 */ /* 0x000fe400078e0010 */
[----:B------:R0:W-:Y:S04]  /*0670*/  STG.E desc[UR4][R20.64], R29 ;  /* 0x0000001d14007986 */ /* 0x0001e8000c101904 */
[----:B------:R-:W2:Y:S01]  /*0680*/  LDG.E R23, desc[UR4][R22.64] ;  /* 0x0000000416177981 */ /* 0x000ea2000c1e1900 */
[----:B0-----:R-:W-:-:S05]  /*0690*/  IMAD.WIDE.U32 R20, R13, 0x4, R18 ;  /* 0x000000040d147825 */ /* 0x001fca00078e0012 */
[----:B------:R0:W2:Y:S02]  /*06a0*/  LDG.E R22, desc[UR4][R20.64] ;  /* 0x0000000414167981 */ /* 0x0000a4000c1e1900 */
[----:B0-----:R-:W-:Y:S01]  /*06b0*/  IMAD.WIDE.U32 R20, R24, 0x4, R18 ;  /* 0x0000000418147825 */ /* 0x001fe200078e0012 */
[----:B--2---:R-:W-:-:S03]  /*06c0*/  IADD3 R29, PT, PT, R22, R23, RZ ;  /* 0x00000017161d7210 */ /* 0x004fc60007ffe0ff */
[----:B------:R-:W-:-:S04]  /*06d0*/  VIADD R23, R27, 0x2 ;  /* 0x000000021b177836 */ /* 0x000fc80000000000 */
[----:B------:R-:W-:-:S05]  /*06e0*/  IMAD.WIDE.U32 R22, R23, 0x4, R14 ;  /* 0x0000000417167825 */ /* 0x000fca00078e000e */
[----:B------:R0:W-:Y:S04]  /*06f0*/  STG.E desc[UR4][R22.64], R29 ;  /* 0x0000001d16007986 */ /* 0x0001e8000c101904 */
[----:B0-----:R0:W2:Y:S02]  /*0700*/  LDG.E R29, desc[UR4][R20.64] ;  /* 0x00000004141d7981 */ /* 0x0010a4000c1e1900 */
[----:B0-----:R-:W-:-:S05]  /*0710*/  IADD3 R21, PT, PT, R8, 0x3, RZ ;  /* 0x0000000308157810 */ /* 0x001fca0007ffe0ff */
[----:B------:R-:W-:-:S05]  /*0720*/  IMAD.WIDE.U32 R20, R21, 0x4, R16 ;  /* 0x0000000415147825 */ /* 0x000fca00078e0010 */
[----:B------:R-:W2:Y:S01]  /*0730*/  LDG.E R22, desc[UR4][R20.64] ;  /* 0x0000000414167981 */ /* 0x000ea2000c1e1900 */
[----:B------:R-:W-:Y:S01]  /*0740*/  IADD3 R23, PT, PT, R27, 0x3, RZ ;  /* 0x000000031b177810 */ /* 0x000fe20007ffe0ff */
[----:B------:R-:W-:Y:S01]  /*0750*/  IMAD.WIDE.U32 R18, R25, 0x4, R18 ;  /* 0x0000000419127825 */ /* 0x000fe200078e0012 */
[----:B--2---:R-:W-:Y:S02]  /*0760*/  IADD3 R21, PT, PT, R29, R22, RZ ;  /* 0x000000161d157210 */ /* 0x004fe40007ffe0ff */
[----:B------:R-:W-:Y:S01]  /*0770*/  IADD3 R29, PT, PT, R8, 0x4, RZ ;  /* 0x00000004081d7810 */ /* 0x000fe20007ffe0ff */
[----:B------:R-:W-:-:S04]  /*0780*/  IMAD.WIDE.U32 R22, R23, 0x4, R14 ;  /* 0x0000000417167825 */ /* 0x000fc800078e000e */
[----:B------:R-:W-:Y:S01]  /*0790*/  IMAD.WIDE.U32 R16, R29, 0x4, R16 ;  /* 0x000000041d107825 */ /* 0x000fe200078e0010 */
[----:B------:R1:W-:Y:S04]  /*07a0*/  STG.E desc[UR4][R22.64], R21 ;  /* 0x0000001516007986 */ /* 0x0003e8000c101904 */
[----:B------:R-:W2:Y:S04]  /*07b0*/  LDG.E R18, desc[UR4][R18.64] ;  /* 0x0000000412127981 */ /* 0x000ea8000c1e1900 */
[----:B------:R-:W2:Y:S01]  /*07c0*/  LDG.E R17, desc[UR4][R16.64] ;  /* 0x0000000410117981 */ /* 0x000ea2000c1e1900 */
[----:B------:R-:W-:-:S05]  /*07d0*/  IADD3 R29, PT, PT, R27, 0x4, RZ ;  /* 0x000000041b1d7810 */ /* 0x000fca0007ffe0ff */
[----:B------:R-:W-:Y:S01]  /*07e0*/  IMAD.WIDE.U32 R14, R29, 0x4, R14 ;  /* 0x000000041d0e7825 */ /* 0x000fe200078e000e */
[----:B------:R-:W-:-:S04]  /*07f0*/  IADD3 R28, PT, PT, R28, 0x8, RZ ;  /* 0x000000081c1c7810 */ /* 0x000fc80007ffe0ff */
[----:B------:R-:W-:Y:S01]  /*0800*/  ISETP.NE.AND P0, PT, R28, RZ, PT ;  /* 0x000000ff1c00720c */ /* 0x000fe20003f05270 */
[----:B------:R-:W-:Y:S01]  /*0810*/  VIADD R8, R8, 0x8 ;  /* 0x0000000808087836 */ /* 0x000fe20000000000 */
[C---:B------:R-:W-:Y:S01]  /*0820*/  LEA R10, R7.reuse, R10, 0x3 ;  /* 0x0000000a070a7211 */ /* 0x040fe200078e18ff */
[C---:B------:R-:W-:Y:S01]  /*0830*/  IMAD R26, R7.reuse, 0x8, R26 ;  /* 0x00000008071a7824 */ /* 0x040fe200078e021a */
[C---:B------:R-:W-:Y:S02]  /*0840*/  LEA R12, R7.reuse, R12, 0x3 ;  /* 0x0000000c070c7211 */ /* 0x040fe400078e18ff */
[C---:B------:R-:W-:Y:S02]  /*0850*/  LEA R9, R7.reuse, R9, 0x3 ;  /* 0x0000000907097211 */ /* 0x040fe400078e18ff */
[C---:B------:R-:W-:Y:S02]  /*0860*/  LEA R11, R7.reuse, R11, 0x3 ;  /* 0x0000000b070b7211 */ /* 0x040fe400078e18ff */
[----:B------:R-:W-:-:S02]  /*0870*/  LEA R13, R7, R13, 0x3 ;  /* 0x0000000d070d7211 */ /* 0x000fc400078e18ff */
[C---:B------:R-:W-:Y:S02]  /*0880*/  LEA R24, R7.reuse, R24, 0x3 ;  /* 0x0000001807187211 */ /* 0x040fe400078e18ff */
[----:B------:R-:W-:Y:S02]  /*0890*/  LEA R25, R7, R25, 0x3 ;  /* 0x0000001907197211 */ /* 0x000fe400078e18ff */
[----:B------:R-:W-:Y:S02]  /*08a0*/  IADD3 R27, PT, PT, R27, 0x8, RZ ;  /* 0x000000081b1b7810 */ /* 0x000fe40007ffe0ff */
[----:B--2---:R-:W-:-:S05]  /*08b0*/  IADD3 R29, PT, PT, R18, R17, RZ ;  /* 0x00000011121d7210 */ /* 0x004fca0007ffe0ff */
[----:B------:R1:W-:Y:S01]  /*08c0*/  STG.E desc[UR4][R14.64], R29 ;  /* 0x0000001d0e007986 */ /* 0x0003e2000c101904 */
[----:B------:R-:W-:Y:S05]  /*08d0*/  @P0 BRA `(.L_x_27) ;  /* 0xfffffff800a80947 */ /* 0x000fea000383ffff */
.L_x_26:
[----:B------:R-:W-:-:S13]  /*08e0*/  ISETP.NE.AND P0, PT, R4, RZ, PT ;  /* 0x000000ff0400720c */ /* 0x000fda0003f05270 */
[----:B------:R-:W-:Y:S05]  /*08f0*/  @!P0 BRA `(.L_x_25) ;  /* 0x00000004006c8947 */ /* 0x000fea0003800000 */
[----:B------:R-:W-:Y:S02]  /*0900*/  ISETP.GE.U32.AND P0, PT, R4, 0x4, PT ;  /* 0x000000040400780c */ /* 0x000fe40003f06070 */
[----:B------:R-:W-:-:S04]  /*0910*/  LOP3.LUT R26, R0, 0x3, RZ, 0xc0, !PT ;  /* 0x00000003001a7812 */ /* 0x000fc800078ec0ff */
[----:B------:R-:W-:-:S07]  /*0920*/  ISETP.NE.AND P1, PT, R26, RZ, PT ;  /* 0x000000ff1a00720c */ /* 0x000fce0003f25270 */
[----:B------:R-:W-:Y:S06]  /*0930*/  @!P0 BRA `(.L_x_28) ;  /* 0x0000000000b08947 */ /* 0x000fec0003800000 */
[----:B------:R-:W2:Y:S01]  /*0940*/  LDC.64 R8, c[0x0][0x388] ;  /* 0x0000e200ff087b82 */ /* 0x000ea20000000a00 */
[----:B0-----:R-:W-:Y:S02]  /*0950*/  IMAD R4, R6, R7, R2 ;  /* 0x0000000706047224 */ /* 0x001fe400078e0202 */
[----:B-1----:R-:W-:-:S05]  /*0960*/  IMAD R29, R3, R0, R6 ;  /* 0x00000000031d7224 */ /* 0x002fca00078e0206 */
[----:B------:R-:W0:Y:S08]  /*0970*/  LDC.64 R10, c[0x0][0x380] ;  /* 0x0000e000ff0a7b82 */ /* 0x000e300000000a00 */
[----:B------:R-:W1:Y:S01]  /*0980*/  LDC.64 R12, c[0x0][0x398] ;  /* 0x0000e600ff0c7b82 */ /* 0x000e620000000a00 */
[----:B--2---:R-:W-:-:S06]  /*0990*/  IMAD.WIDE.U32 R20, R4, 0x4, R8 ;  /* 0x0000000404147825 */ /* 0x004fcc00078e0008 */
[----:B------:R-:W2:Y:S01]  /*09a0*/  LDG.E R20, desc[UR4][R20.64] ;  /* 0x0000000414147981 */ /* 0x000ea2000c1e1900 */
[----:B0-----:R-:W-:-:S06]  /*09b0*/  IMAD.WIDE.U32 R22, R29, 0x4, R10 ;  /* 0x000000041d167825 */ /* 0x001fcc00078e000a */
[----:B------:R-:W2:Y:S01]  /*09c0*/  LDG.E R23, desc[UR4][R22.64] ;  /* 0x0000000416177981 */ /* 0x000ea2000c1e1900 */
[----:B------:R-:W-:Y:S01]  /*09d0*/  IADD3 R17, PT, PT, R29, 0x1, RZ ;  /* 0x000000011d117810 */ /* 0x000fe20007ffe0ff */
[----:B------:R-:W-:Y:S01]  /*09e0*/  IMAD R27, R5, R0, R6 ;  /* 0x00000000051b7224 */ /* 0x000fe200078e0206 */
[----:B------:R-:W-:-:S03]  /*09f0*/  IADD3 R4, PT, PT, R4, R7, RZ ;  /* 0x0000000704047210 */ /* 0x000fc60007ffe0ff */
[----:B-1----:R-:W-:-:S04]  /*0a00*/  IMAD.WIDE.U32 R14, R27, 0x4, R12 ;  /* 0x000000041b0e7825 */ /* 0x002fc800078e000c */
[----:B------:R-:W-:-:S04]  /*0a10*/  IMAD.WIDE.U32 R16, R17, 0x4, R10 ;  /* 0x0000000411107825 */ /* 0x000fc800078e000a */
[----:B------:R-:W-:Y:S01]  /*0a20*/  IMAD.WIDE.U32 R18, R4, 0x4, R8 ;  /* 0x0000000404127825 */ /* 0x000fe200078e0008 */
[----:B--2---:R-:W-:-:S05]  /*0a30*/  IADD3 R28, PT, PT, R20, R23, RZ ;  /* 0x00000017141c7210 */ /* 0x004fca0007ffe0ff */
[----:B------:R0:W-:Y:S04]  /*0a40*/  STG.E desc[UR4][R14.64], R28 ;  /* 0x0000001c0e007986 */ /* 0x0001e8000c101904 */
[----:B------:R-:W2:Y:S04]  /*0a50*/  LDG.E R17, desc[UR4][R16.64] ;  /* 0x0000000410117981 */ /* 0x000ea8000c1e1900 */
[----:B------:R-:W2:Y:S01]  /*0a60*/  LDG.E R18, desc[UR4][R18.64] ;  /* 0x0000000412127981 */ /* 0x000ea2000c1e1900 */
[----:B------:R-:W-:Y:S02]  /*0a70*/  IADD3 R21, PT, PT, R27, 0x1, RZ ;  /* 0x000000011b157810 */ /* 0x000fe40007ffe0ff */
[----:B------:R-:W-:-:S02]  /*0a80*/  IADD3 R23, PT, PT, R29, 0x2, RZ ;  /* 0x000000021d177810 */ /* 0x000fc40007ffe0ff */
[----:B------:R-:W-:Y:S01]  /*0a90*/  IADD3 R4, PT, PT, R4, R7, RZ ;  /* 0x0000000704047210 */ /* 0x000fe20007ffe0ff */
[----:B------:R-:W-:-:S04]  /*0aa0*/  IMAD.WIDE.U32 R20, R21, 0x4, R12 ;  /* 0x0000000415147825 */ /* 0x000fc800078e000c */
[----:B------:R-:W-:-:S04]  /*0ab0*/  IMAD.WIDE.U32 R22, R23, 0x4, R10 ;  /* 0x0000000417167825 */ /* 0x000fc800078e000a */
[----:B------:R-:W-:-:S04]  /*0ac0*/  IMAD.WIDE.U32 R24, R4, 0x4, R8 ;  /* 0x0000000404187825 */ /* 0x000fc800078e0008 */
[----:B--2---:R-:W-:-:S05]  /*0ad0*/  IMAD.IADD R17, R18, 0x1, R17 ;  /* 0x0000000112117824 */ /* 0x004fca00078e0211 */
[----:B------:R1:W-:Y:S04]  /*0ae0*/  STG.E desc[UR4][R20.64], R17 ;  /* 0x0000001114007986 */ /* 0x0003e8000c101904 */
[----:B------:R-:W2:Y:S04]  /*0af0*/  LDG.E R23, desc[UR4][R22.64] ;  /* 0x0000000416177981 */ /* 0x000ea8000c1e1900 */
[----:B------:R-:W2:Y:S01]  /*0b00*/  LDG.E R24, desc[UR4][R24.64] ;  /* 0x0000000418187981 */ /* 0x000ea2000c1e1900 */
[----:B0-----:R-:W-:Y:S02]  /*0b10*/  IADD3 R15, PT, PT, R27, 0x2, RZ ;  /* 0x000000021b0f7810 */ /* 0x001fe40007ffe0ff */
[----:B------:R-:W-:-:S02]  /*0b20*/  IADD3 R4, PT, PT, R4, R7, RZ ;  /* 0x0000000704047210 */ /* 0x000fc40007ffe0ff */
[----:B------:R-:W-:Y:S01]  /*0b30*/  IADD3 R29, PT, PT, R29, 0x3, RZ ;  /* 0x000000031d1d7810 */ /* 0x000fe20007ffe0ff */
[----:B------:R-:W-:-:S04]  /*0b40*/  IMAD.WIDE.U32 R14, R15, 0x4, R12 ;  /* 0x000000040f0e7825 */ /* 0x000fc800078e000c */
[----:B------:R-:W-:-:S04]  /*0b50*/  IMAD.WIDE.U32 R8, R4, 0x4, R8 ;  /* 0x0000000404087825 */ /* 0x000fc800078e0008 */
[----:B------:R-:W-:Y:S01]  /*0b60*/  IMAD.WIDE.U32 R10, R29, 0x4, R10 ;  /* 0x000000041d0a7825 */ /* 0x000fe200078e000a */
[----:B--2---:R-:W-:-:S05]  /*0b70*/  IADD3 R19, PT, PT, R24, R23, RZ ;  /* 0x0000001718137210 */ /* 0x004fca0007ffe0ff */
[----:B------:R2:W-:Y:S04]  /*0b80*/  STG.E desc[UR4][R14.64], R19 ;  /* 0x000000130e007986 */ /* 0x0005e8000c101904 */
[----:B------:R-:W1:Y:S04]  /*0b90*/  LDG.E R8, desc[UR4][R8.64] ;  /* 0x0000000408087981 */ /* 0x000e68000c1e1900 */
[----:B------:R-:W1:Y:S01]  /*0ba0*/  LDG.E R11, desc[UR4][R10.64] ;  /* 0x000000040a0b7981 */ /* 0x000e62000c1e1900 */
[----:B------:R-:W-:-:S05]  /*0bb0*/  IADD3 R27, PT, PT, R27, 0x3, RZ ;  /* 0x000000031b1b7810 */ /* 0x000fca0007ffe0ff */
[----:B------:R-:W-:Y:S01]  /*0bc0*/  IMAD.WIDE.U32 R12, R27, 0x4, R12 ;  /* 0x000000041b0c7825 */ /* 0x000fe200078e000c */
[----:B------:R-:W-:Y:S02]  /*0bd0*/  IADD3 R6, PT, PT, R6, 0x4, RZ ;  /* 0x0000000406067810 */ /* 0x000fe40007ffe0ff */
[----:B-1----:R-:W-:-:S05]  /*0be0*/  IADD3 R17, PT, PT, R8, R11, RZ ;  /* 0x0000000b08117210 */ /* 0x002fca0007ffe0ff */
[----:B------:R2:W-:Y:S02]  /*0bf0*/  STG.E desc[UR4][R12.64], R17 ;  /* 0x000000110c007986 */ /* 0x0005e4000c101904 */
.L_x_28:
[----:B------:R-:W-:Y:S05]  /*0c00*/  @!P1 BRA `(.L_x_25) ;  /* 0x0000000000a89947 */ /* 0x000fea0003800000 */
[----:B------:R-:W-:Y:S02]  /*0c10*/  ISETP.NE.AND P0, PT, R26, 0x1, PT ;  /* 0x000000011a00780c */ /* 0x000fe40003f05270 */
[----:B------:R-:W-:-:S04]  /*0c20*/  LOP3.LUT R4, R0, 0x1, RZ, 0xc0, !PT ;  /* 0x0000000100047812 */ /* 0x000fc800078ec0ff */
[----:B------:R-:W-:-:S07]  /*0c30*/  ISETP.NE.U32.AND P1, PT, R4, 0x1, PT ;  /* 0x000000010400780c */ /* 0x000fce0003f25070 */
[----:B------:R-:W-:Y:S06]  /*0c40*/  @!P0 BRA `(.L_x_29) ;  /* 0x0000000000608947 */ /* 0x000fec0003800000 */
[----:B------:R-:W3:Y:S01]  /*0c50*/  LDC.64 R10, c[0x0][0x388] ;  /* 0x0000e200ff0a7b82 */ /* 0x000ee20000000a00 */
[----:B0-----:R-:W-:Y:S02]  /*0c60*/  IMAD R4, R6, R7, R2 ;  /* 0x0000000706047224 */ /* 0x001fe400078e0202 */
[----:B-12---:R-:W-:-:S05]  /*0c70*/  IMAD R15, R3, R0, R6 ;  /* 0x00000000030f7224 */ /* 0x006fca00078e0206 */
[----:B------:R-:W0:Y:S08]  /*0c80*/  LDC.64 R8, c[0x0][0x380] ;  /* 0x0000e000ff087b82 */ /* 0x000e300000000a00 */
[----:B------:R-:W1:Y:S01]  /*0c90*/  LDC.64 R12, c[0x0][0x398] ;  /* 0x0000e600ff0c7b82 */ /* 0x000e620000000a00 */
[----:B---3--:R-:W-:-:S06]  /*0ca0*/  IMAD.WIDE.U32 R16, R4, 0x4, R10 ;  /* 0x0000000404107825 */ /* 0x008fcc00078e000a */
[----:B------:R-:W2:Y:S01]  /*0cb0*/  LDG.E R16, desc[UR4][R16.64] ;  /* 0x0000000410107981 */ /* 0x000ea2000c1e1900 */
[----:B0-----:R-:W-:-:S06]  /*0cc0*/  IMAD.WIDE.U32 R18, R15, 0x4, R8 ;  /* 0x000000040f127825 */ /* 0x001fcc00078e0008 */
[----:B------:R-:W2:Y:S01]  /*0cd0*/  LDG.E R19, desc[UR4][R18.64] ;  /* 0x0000000412137981 */ /* 0x000ea2000c1e1900 */
[----:B------:R-:W-:Y:S01]  /*0ce0*/  IADD3 R27, PT, PT, R15, 0x1, RZ ;  /* 0x000000010f1b7810 */ /* 0x000fe20007ffe0ff */
[----:B------:R-:W-:Y:S02]  /*0cf0*/  IMAD R23, R5, R0, R6 ;  /* 0x0000000005177224 */ /* 0x000fe400078e0206 */
[----:B------:R-:W-:Y:S02]  /*0d00*/  IMAD.IADD R25, R4, 0x1, R7 ;  /* 0x0000000104197824 */ /* 0x000fe400078e0207 */
[----:B-1----:R-:W-:-:S04]  /*0d10*/  IMAD.WIDE.U32 R14, R23, 0x4, R12 ;  /* 0x00000004170e7825 */ /* 0x002fc800078e000c */
[----:B------:R-:W-:-:S04]  /*0d20*/  IMAD.WIDE.U32 R10, R25, 0x4, R10 ;  /* 0x00000004190a7825 */ /* 0x000fc800078e000a */
[----:B------:R-:W-:Y:S01]  /*0d30*/  IMAD.WIDE.U32 R8, R27, 0x4, R8 ;  /* 0x000000041b087825 */ /* 0x000fe200078e0008 */
[----:B--2---:R-:W-:-:S05]  /*0d40*/  IADD3 R21, PT, PT, R16, R19, RZ ;  /* 0x0000001310157210 */ /* 0x004fca0007ffe0ff */
[----:B------:R3:W-:Y:S04]  /*0d50*/  STG.E desc[UR4][R14.64], R21 ;  /* 0x000000150e007986 */ /* 0x0007e8000c101904 */
[----:B------:R-:W2:Y:S04]  /*0d60*/  LDG.E R10, desc[UR4][R10.64] ;  /* 0x000000040a0a7981 */ /* 0x000ea8000c1e1900 */
[----:B------:R-:W2:Y:S01]  /*0d70*/  LDG.E R9, desc[UR4][R8.64] ;  /* 0x0000000408097981 */ /* 0x000ea2000c1e1900 */
[----:B------:R-:W-:-:S05]  /*0d80*/  IADD3 R23, PT, PT, R23, 0x1, RZ ;  /* 0x0000000117177810 */ /* 0x000fca0007ffe0ff */
[----:B------:R-:W-:Y:S01]  /*0d90*/  IMAD.WIDE.U32 R12, R23, 0x4, R12 ;  /* 0x00000004170c7825 */ /* 0x000fe200078e000c */
[----:B------:R-:W-:Y:S02]  /*0da0*/  IADD3 R6, PT, PT, R6, 0x2, RZ ;  /* 0x0000000206067810 */ /* 0x000fe40007ffe0ff */
[----:B--2---:R-:W-:-:S05]  /*0db0*/  IADD3 R17, PT, PT, R10, R9, RZ ;  /* 0x000000090a117210 */ /* 0x004fca0007ffe0ff */
[----:B------:R3:W-:Y:S02]  /*0dc0*/  STG.E desc[UR4][R12.64], R17 ;  /* 0x000000110c007986 */ /* 0x0007e4000c101904 */
.L_x_29:
[----:B------:R-:W-:Y:S05]  /*0dd0*/  @P1 BRA `(.L_x_25) ;  /* 0x0000000000341947 */ /* 0x000fea0003800000 */
[----:B------:R-:W4:Y:S01]  /*0de0*/  LDC.64 R8, c[0x0][0x388] ;  /* 0x0000e200ff087b82 */ /* 0x000f220000000a00 */
[----:B0-----:R-:W-:Y:S02]  /*0df0*/  IMAD R7, R7, R6, R2 ;  /* 0x0000000607077224 */ /* 0x001fe400078e0202 */
[----:B--23--:R-:W-:-:S05]  /*0e00*/  IMAD R13, R3, R0, R6 ;  /* 0x00000000030d7224 */ /* 0x00cfca00078e0206 */
[----:B------:R-:W0:Y:S01]  /*0e10*/  LDC.64 R10, c[0x0][0x380] ;  /* 0x0000e000ff0a7b82 */ /* 0x000e220000000a00 */
[----:B----4-:R-:W-:-:S06]  /*0e20*/  IMAD.WIDE.U32 R8, R7, 0x4, R8 ;  /* 0x0000000407087825 */ /* 0x010fcc00078e0008 */
[----:B------:R-:W2:Y:S01]  /*0e30*/  LDG.E R8, desc[UR4][R8.64] ;  /* 0x0000000408087981 */ /* 0x000ea2000c1e1900 */
[----:B0-----:R-:W-:Y:S02]  /*0e40*/  IMAD.WIDE.U32 R10, R13, 0x4, R10 ;  /* 0x000000040d0a7825 */ /* 0x001fe400078e000a */
[----:B------:R-:W0:Y:S04]  /*0e50*/  LDC.64 R12, c[0x0][0x398] ;  /* 0x0000e600ff0c7b82 */ /* 0x000e280000000a00 */
[----:B------:R-:W2:Y:S01]  /*0e60*/  LDG.E R11, desc[UR4][R10.64] ;  /* 0x000000040a0b7981 */ /* 0x000ea2000c1e1900 */
[----:B------:R-:W-:-:S04]  /*0e70*/  IMAD R7, R5, R0, R6 ;  /* 0x0000000005077224 */ /* 0x000fc800078e0206 */
[----:B0-----:R-:W-:Y:S01]  /*0e80*/  IMAD.WIDE.U32 R6, R7, 0x4, R12 ;  /* 0x0000000407067825 */ /* 0x001fe200078e000c */
[----:B--2---:R-:W-:-:S05]  /*0e90*/  IADD3 R13, PT, PT, R8, R11, RZ ;  /* 0x0000000b080d7210 */ /* 0x004fca0007ffe0ff */
[----:B------:R4:W-:Y:S02]  /*0ea0*/  STG.E desc[UR4][R6.64], R13 ;  /* 0x0000000d06007986 */ /* 0x0009e4000c101904 */
.L_x_25:
[----:B------:R-:W5:Y:S01]  /*0eb0*/  LDC R0, c[0x0][0x3a4] ;  /* 0x0000e900ff007b82 */ /* 0x000f620000000800 */
[----:B------:R-:W5:Y:S01]  /*0ec0*/  LDCU UR6, c[0x0][0x370] ;  /* 0x00006e00ff0677ac */ /* 0x000f620008000800 */
[----:B------:R-:W-:-:S05]  /*0ed0*/  IMAD R5, R5, 0x3, RZ ;  /* 0x0000000305057824 */ /* 0x000fca00078e02ff */
[----:B------:R-:W-:Y:S01]  /*0ee0*/  IADD3 R9, PT, PT, R5, 0x1, RZ ;  /* 0x0000000105097810 */ /* 0x000fe20007ffe0ff */
[----:B0---4-:R-:W0:Y:S01]  /*0ef0*/  LDC.64 R6, c[0x0][0x3b8] ;  /* 0x0000ee00ff067b82 */ /* 0x011e220000000a00 */
[----:B-----5:R-:W-:Y:S01]  /*0f00*/  IADD3 R3, PT, PT, R3, -UR6, R0 ;  /* 0x8000000603037c10 */ /* 0x020fe2000fffe000 */
[----:B0-----:R-:W-:-:S04]  /*0f10*/  IMAD.WIDE.U32 R4, R5, 0x4, R6 ;  /* 0x0000000405047825 */ /* 0x001fc800078e0006 */
[----:B------:R-:W-:Y:S01]  /*0f20*/  IMAD.WIDE.U32 R6, R9, 0x4, R6 ;  /* 0x0000000409067825 */ /* 0x000fe200078e0006 */
[----:B------:R-:W-:Y:S04]  /*0f30*/  ATOMG.E.EXCH.STRONG.GPU PT, RZ, desc[UR4][R4.64], R3 ;  /* 0x8000000304ff79a8 */ /* 0x000fe8000c1ef104 */
[----:B------:R-:W-:Y:S01]  /*0f40*/  ATOMG.E.EXCH.STRONG.GPU PT, RZ, desc[UR4][R6.64], R2 ;  /* 0x8000000206ff79a8 */ /* 0x000fe2000c1ef104 */
[----:B------:R-:W-:Y:S05]  /*0f50*/  EXIT ;  /* 0x000000000000794d */ /* 0x000fea0003800000 */
.L_x_30:
        /* <DEDUP_REMOVED lines=10> */
.L_x_43:


//--------------------- .text._Z10init_bloomPiiPjS_ --------------------------
	.section	.text._Z10init_bloomPiiPjS_,"ax",@progbits
	.align	128
        .global         _Z10init_bloomPiiPjS_
        .type           _Z10init_bloomPiiPjS_,@function
        .size           _Z10init_bloomPiiPjS_,(.L_x_44 - _Z10init_bloomPiiPjS_)
        .other          _Z10init_bloomPiiPjS_,@"STO_CUDA_ENTRY STV_DEFAULT"
_Z10init_bloomPiiPjS_:
.text._Z10init_bloomPiiPjS_:
[----:B------:R-:W-:Y:S08]  /*0000*/  LDC R1, c[0x0][0x37c] ;  /* 0x0000df00ff017b82 */ /* 0x000ff00000000800 */
[----:B------:R-:W0:Y:S01]  /*0010*/  LDC R0, c[0x0][0x388] ;  /* 0x0000e200ff007b82 */ /* 0x000e220000000800 */
[----:B------:R-:W1:Y:S01]  /*0020*/  LDCU.64 UR6, c[0x0][0x358] ;  /* 0x00006b00ff0677ac */ /* 0x000e620008000a00 */
[----:B0-----:R-:W-:-:S02]  /*0030*/  ISETP.GE.AND P0, PT, R0, 0x1, PT ;  /* 0x000000010000780c */ /* 0x001fc40003f06270 */
[----:B------:R-:W-:-:S11]  /*0040*/  LEA R5, R0, 0x165667b1, 0x2 ;  /* 0x165667b100057811 */ /* 0x000fd600078e10ff */
[----:B-1----:R-:W-:Y:S05]  /*0050*/  @!P0 BRA `(.L_x_31) ;  /* 0x0000000800788947 */ /* 0x002fea0003800000 */
[C---:B------:R-:W-:Y:S01]  /*0060*/  ISETP.GE.U32.AND P2, PT, R0.reuse, 0x8, PT ;  /* 0x000000080000780c */ /* 0x040fe20003f46070 */
[----:B------:R-:W-:Y:S01]  /*0070*/  IMAD.MOV.U32 R4, RZ, RZ, RZ ;  /* 0x000000ffff047224 */ /* 0x000fe200078e00ff */
[----:B------:R-:W-:-:S04]  /*0080*/  LOP3.LUT R15, R0, 0x7, RZ, 0xc0, !PT ;  /* 0x00000007000f7812 */ /* 0x000fc800078ec0ff */
[----:B------:R-:W-:-:S07]  /*0090*/  ISETP.NE.AND P1, PT, R15, RZ, PT ;  /* 0x000000ff0f00720c */ /* 0x000fce0003f25270 */
[----:B------:R-:W-:Y:S06]  /*00a0*/  @!P2 BRA `(.L_x_32) ;  /* 0x000000040034a947 */ /* 0x000fec0003800000 */
[----:B------:R-:W0:Y:S01]  /*00b0*/  LDCU.64 UR4, c[0x0][0x380] ;  /* 0x00007000ff0477ac */ /* 0x000e220008000a00 */
[----:B------:R-:W-:-:S05]  /*00c0*/  LOP3.LUT R4, R0, 0x7ffffff8, RZ, 0xc0, !PT ;  /* 0x7ffffff800047812 */ /* 0x000fca00078ec0ff */
[----:B------:R-:W-:Y:S01]  /*00d0*/  IMAD.MOV R16, RZ, RZ, -R4 ;  /* 0x000000ffff107224 */ /* 0x000fe200078e0a04 */
[----:B0-----:R-:W-:-:S04]  /*00e0*/  UIADD3 UR4, UP0, UPT, UR4, 0x10, URZ ;  /* 0x0000001004047890 */ /* 0x001fc8000ff1e0ff */
[----:B------:R-:W-:Y:S02]  /*00f0*/  UIADD3.X UR5, UPT, UPT, URZ, UR5, URZ, UP0, !UPT ;  /* 0x00000005ff057290 */ /* 0x000fe400087fe4ff */
[----:B------:R-:W-:-:S04]  /*0100*/  MOV R2, UR4 ;  /* 0x0000000400027c02 */ /* 0x000fc80008000f00 */
[----:B------:R-:W-:-:S07]  /*0110*/  IMAD.U32 R3, RZ, RZ, UR5 ;  /* 0x00000005ff037e24 */ /* 0x000fce000f8e00ff */
.L_x_33:
        /* <DEDUP_REMOVED lines=20> */
[----:B------:R-:W-:Y:S01]  /*0260*/  IMAD.MOV.U32 R5, RZ, RZ, -0x3d4d51c3 ;  /* 0xc2b2ae3dff057424 */ /* 0x000fe200078e00ff */
[----:B------:R-:W-:Y:S01]  /*0270*/  LEA.HI R11, R11, R14, RZ, 0xd ;  /* 0x0000000e0b0b7211 */ /* 0x000fe200078f68ff */
[----:B------:R-:W-:Y:S01]  /*0280*/  IMAD R14, R17, 0x794ee000, RZ ;  /* 0x794ee000110e7824 */ /* 0x000fe200078e02ff */
[----:B------:R-:W-:-:S03]  /*0290*/  SHF.L.W.U32.HI R12, R12, 0x11, R12 ;  /* 0x000000110c0c7819 */ /* 0x000fc60000010e0c */
[----:B------:R-:W-:Y:S01]  /*02a0*/  IMAD R11, R11, -0x61c8864f, RZ ;  /* 0x9e3779b10b0b7824 */ /* 0x000fe200078e02ff */
[----:B------:R-:W-:Y:S01]  /*02b0*/  LEA.HI R13, R13, R14, RZ, 0xd ;  /* 0x0000000e0d0d7211 */ /* 0x000fe200078f68ff */
[----:B------:R-:W-:-:S04]  /*02c0*/  IMAD R12, R12, R5, 0x27d4eb2f ;  /* 0x27d4eb2f0c0c7424 */ /* 0x000fc800078e0205 */
[----:B------:R-:W-:Y:S01]  /*02d0*/  IMAD R13, R13, -0x61c8864f, RZ ;  /* 0x9e3779b10d0d7824 */ /* 0x000fe200078e02ff */
[----:B------:R-:W-:-:S04]  /*02e0*/  LOP3.LUT R11, R11, R12, RZ, 0x3c, !PT ;  /* 0x0000000c0b0b7212 */ /* 0x000fc800078e3cff */
[----:B------:R-:W-:Y:S01]  /*02f0*/  SHF.L.W.U32.HI R12, R11, 0x11, R11 ;  /* 0x000000110b0c7819 */ /* 0x000fe20000010e0b */
[C---:B-----5:R-:W-:Y:S02]  /*0300*/  IMAD R11, R6.reuse, -0x7a143589, RZ ;  /* 0x85ebca77060b7824 */ /* 0x060fe400078e02ff */
[----:B------:R-:W-:Y:S02]  /*0310*/  IMAD R6, R6, 0x794ee000, RZ ;  /* 0x794ee00006067824 */ /* 0x000fe400078e02ff */
[----:B------:R-:W-:-:S03]  /*0320*/  IMAD R12, R12, R5, 0x27d4eb2f ;  /* 0x27d4eb2f0c0c7424 */ /* 0x000fc600078e0205 */
[----:B------:R-:W-:Y:S02]  /*0330*/  LEA.HI R6, R11, R6, RZ, 0xd ;  /* 0x000000060b067211 */ /* 0x000fe400078f68ff */
[----:B------:R-:W-:-:S03]  /*0340*/  LOP3.LUT R12, R13, R12, RZ, 0x3c, !PT ;  /* 0x0000000c0d0c7212 */ /* 0x000fc600078e3cff */
[----:B------:R-:W-:Y:S01]  /*0350*/  IMAD R11, R6, -0x61c8864f, RZ ;  /* 0x9e3779b1060b7824 */ /* 0x000fe200078e02ff */
[----:B------:R-:W-:Y:S01]  /*0360*/  SHF.L.W.U32.HI R12, R12, 0x11, R12 ;  /* 0x000000110c0c7819 */ /* 0x000fe20000010e0c */
[C---:B------:R-:W-:Y:S02]  /*0370*/  IMAD R6, R7.reuse, -0x7a143589, RZ ;  /* 0x85ebca7707067824 */ /* 0x040fe400078e02ff */
        /* <DEDUP_REMOVED lines=16> */
[----:B------:R-:W-:Y:S01]  /*0480*/  LEA.HI R8, R8, R9, RZ, 0xd ;  /* 0x0000000908087211 */ /* 0x000fe200078f68ff */
[----:B------:R-:W-:Y:S01]  /*0490*/  IMAD R9, R10, 0x794ee000, RZ ;  /* 0x794ee0000a097824 */ /* 0x000fe200078e02ff */
[----:B------:R-:W-:-:S03]  /*04a0*/  LOP3.LUT R6, R7, R6, RZ, 0x3c, !PT ;  /* 0x0000000607067212 */ /* 0x000fc600078e3cff */
        /* <DEDUP_REMOVED lines=13> */
.L_x_32:
[----:B------:R-:W-:Y:S05]  /*0580*/  @!P1 BRA `(.L_x_31) ;  /* 0x00000004002c9947 */ /* 0x000fea0003800000 */
[----:B------:R-:W-:Y:S02]  /*0590*/  ISETP.GE.U32.AND P1, PT, R15, 0x4, PT ;  /* 0x000000040f00780c */ /* 0x000fe40003f26070 */
[----:B------:R-:W-:-:S04]  /*05a0*/  LOP3.LUT R10, R0, 0x3, RZ, 0xc0, !PT ;  /* 0x00000003000a7812 */ /* 0x000fc800078ec0ff */
[----:B------:R-:W-:-:S07]  /*05b0*/  ISETP.NE.AND P2, PT, R10, RZ, PT ;  /* 0x000000ff0a00720c */ /* 0x000fce0003f45270 */
[----:B------:R-:W-:Y:S06]  /*05c0*/  @!P1 BRA `(.L_x_34) ;  /* 0x0000000000909947 */ /* 0x000fec0003800000 */
[----:B------:R-:W0:Y:S02]  /*05d0*/  LDC.64 R2, c[0x0][0x380] ;  /* 0x0000e000ff027b82 */ /* 0x000e240000000a00 */
[----:B0-----:R-:W-:-:S05]  /*05e0*/  IMAD.WIDE.U32 R2, R4, 0x4, R2 ;  /* 0x0000000404027825 */ /* 0x001fca00078e0002 */
[----:B------:R-:W2:Y:S04]  /*05f0*/  LDG.E R6, desc[UR6][R2.64] ;  /* 0x0000000602067981 */ /* 0x000ea8000c1e1900 */
[----:B------:R-:W3:Y:S04]  /*0600*/  LDG.E R8, desc[UR6][R2.64+0x4] ;  /* 0x0000040602087981 */ /* 0x000ee8000c1e1900 */
[----:B------:R-:W4:Y:S04]  /*0610*/  LDG.E R9, desc[UR6][R2.64+0x8] ;  /* 0x0000080602097981 */ /* 0x000f28000c1e1900 */
[----:B------:R4:W5:Y:S01]  /*0620*/  LDG.E R11, desc[UR6][R2.64+0xc] ;  /* 0x00000c06020b7981 */ /* 0x000962000c1e1900 */
[----:B------:R-:W-:Y:S01]  /*0630*/  IADD3 R4, PT, PT, R4, 0x4, RZ ;  /* 0x0000000404047810 */ /* 0x000fe20007ffe0ff */
[----:B--2---:R-:W-:-:S02]  /*0640*/  IMAD R7, R6, -0x7a143589, RZ ;  /* 0x85ebca7706077824 */ /* 0x004fc400078e02ff */
[----:B------:R-:W-:-:S05]  /*0650*/  IMAD R6, R6, 0x794ee000, RZ ;  /* 0x794ee00006067824 */ /* 0x000fca00078e02ff */
[----:B------:R-:W-:Y:S01]  /*0660*/  LEA.HI R6, R7, R6, RZ, 0xd ;  /* 0x0000000607067211 */ /* 0x000fe200078f68ff */
[C---:B---3--:R-:W-:Y:S02]  /*0670*/  IMAD R7, R8.reuse, -0x7a143589, RZ ;  /* 0x85ebca7708077824 */ /* 0x048fe400078e02ff */
[----:B------:R-:W-:Y:S02]  /*0680*/  IMAD R8, R8, 0x794ee000, RZ ;  /* 0x794ee00008087824 */ /* 0x000fe400078e02ff */
[----:B------:R-:W-:Y:S02]  /*0690*/  IMAD R6, R6, -0x61c8864f, RZ ;  /* 0x9e3779b106067824 */ /* 0x000fe400078e02ff */
[----:B----4-:R-:W-:Y:S01]  /*06a0*/  IMAD R2, R9, -0x7a143589, RZ ;  /* 0x85ebca7709027824 */ /* 0x010fe200078e02ff */
[----:B------:R-:W-:Y:S01]  /*06b0*/  LEA.HI R7, R7, R8, RZ, 0xd ;  /* 0x0000000807077211 */ /* 0x000fe200078f68ff */
[----:B------:R-:W-:Y:S01]  /*06c0*/  IMAD R9, R9, 0x794ee000, RZ ;  /* 0x794ee00009097824 */ /* 0x000fe200078e02ff */
[----:B------:R-:W-:Y:S01]  /*06d0*/  LOP3.LUT R6, R6, R5, RZ, 0x3c, !PT ;  /* 0x0000000506067212 */ /* 0x000fe200078e3cff */
[----:B------:R-:W-:-:S02]  /*06e0*/  IMAD.MOV.U32 R5, RZ, RZ, -0x3d4d51c3 ;  /* 0xc2b2ae3dff057424 */ /* 0x000fc400078e00ff */
[----:B------:R-:W-:Y:S01]  /*06f0*/  IMAD R7, R7, -0x61c8864f, RZ ;  /* 0x9e3779b107077824 */ /* 0x000fe200078e02ff */
[----:B------:R-:W-:Y:S02]  /*0700*/  SHF.L.W.U32.HI R6, R6, 0x11, R6 ;  /* 0x0000001106067819 */ /* 0x000fe40000010e06 */
[----:B------:R-:W-:-:S03]  /*0710*/  LEA.HI R2, R2, R9, RZ, 0xd ;  /* 0x0000000902027211 */ /* 0x000fc600078f68ff */
[----:B------:R-:W-:Y:S02]  /*0720*/  IMAD R6, R6, R5, 0x27d4eb2f ;  /* 0x27d4eb2f06067424 */ /* 0x000fe400078e0205 */
[----:B------:R-:W-:Y:S02]  /*0730*/  IMAD R3, R2, -0x61c8864f, RZ ;  /* 0x9e3779b102037824 */ /* 0x000fe400078e02ff */
[----:B-----5:R-:W-:Y:S01]  /*0740*/  IMAD R2, R11, -0x7a143589, RZ ;  /* 0x85ebca770b027824 */ /* 0x020fe200078e02ff */
[----:B------:R-:W-:Y:S01]  /*0750*/  LOP3.LUT R6, R7, R6, RZ, 0x3c, !PT ;  /* 0x0000000607067212 */ /* 0x000fe200078e3cff */
[----:B------:R-:W-:-:S03]  /*0760*/  IMAD R11, R11, 0x794ee000, RZ ;  /* 0x794ee0000b0b7824 */ /* 0x000fc600078e02ff */
[----:B------:R-:W-:Y:S02]  /*0770*/  SHF.L.W.U32.HI R6, R6, 0x11, R6 ;  /* 0x0000001106067819 */ /* 0x000fe40000010e06 */
[----:B------:R-:W-:-:S03]  /*0780*/  LEA.HI R2, R2, R11, RZ, 0xd ;  /* 0x0000000b02027211 */ /* 0x000fc600078f68ff */
[----:B------:R-:W-:Y:S02]  /*0790*/  IMAD R6, R6, R5, 0x27d4eb2f ;  /* 0x27d4eb2f06067424 */ /* 0x000fe400078e0205 */
[----:B------:R-:W-:-:S03]  /*07a0*/  IMAD R2, R2, -0x61c8864f, RZ ;  /* 0x9e3779b102027824 */ /* 0x000fc600078e02ff */
[----:B------:R-:W-:-:S04]  /*07b0*/  LOP3.LUT R3, R3, R6, RZ, 0x3c, !PT ;  /* 0x0000000603037212 */ /* 0x000fc800078e3cff */
[----:B------:R-:W-:-:S05]  /*07c0*/  SHF.L.W.U32.HI R3, R3, 0x11, R3 ;  /* 0x0000001103037819 */ /* 0x000fca0000010e03 */
[----:B------:R-:W-:-:S05]  /*07d0*/  IMAD R3, R3, R5, 0x27d4eb2f ;  /* 0x27d4eb2f03037424 */ /* 0x000fca00078e0205 */
[----:B------:R-:W-:-:S04]  /*07e0*/  LOP3.LUT R2, R2, R3, RZ, 0x3c, !PT ;  /* 0x0000000302027212 */ /* 0x000fc800078e3cff */
[----:B------:R-:W-:-:S05]  /*07f0*/  SHF.L.W.U32.HI R2, R2, 0x11, R2 ;  /* 0x0000001102027819 */ /* 0x000fca0000010e02 */
[----:B------:R-:W-:-:S07]  /*0800*/  IMAD R5, R2, R5, 0x27d4eb2f ;  /* 0x27d4eb2f02057424 */ /* 0x000fce00078e0205 */
.L_x_34:
[----:B------:R-:W-:Y:S05]  /*0810*/  @!P2 BRA `(.L_x_31) ;  /* 0x000000000088a947 */ /* 0x000fea0003800000 */
[----:B------:R-:W-:Y:S02]  /*0820*/  ISETP.NE.AND P1, PT, R10, 0x1, PT ;  /* 0x000000010a00780c */ /* 0x000fe40003f25270 */
[----:B------:R-:W-:-:S04]  /*0830*/  LOP3.LUT R6, R0, 0x1, RZ, 0xc0, !PT ;  /* 0x0000000100067812 */ /* 0x000fc800078ec0ff */
[----:B------:R-:W-:-:S07]  /*0840*/  ISETP.NE.U32.AND P2, PT, R6, 0x1, PT ;  /* 0x000000010600780c */ /* 0x000fce0003f45070 */
[----:B------:R-:W0:Y:S02]  /*0850*/  @P1 LDC.64 R2, c[0x0][0x380] ;  /* 0x0000e000ff021b82 */ /* 0x000e240000000a00 */
[----:B0-----:R-:W-:-:S06]  /*0860*/  @P1 IMAD.WIDE.U32 R6, R4, 0x4, R2 ;  /* 0x0000000404061825 */ /* 0x001fcc00078e0002 */
[----:B------:R-:W0:Y:S01]  /*0870*/  @!P2 LDC.64 R2, c[0x0][0x380] ;  /* 0x0000e000ff02ab82 */ /* 0x000e220000000a00 */
[----:B------:R-:W2:Y:S01]  /*0880*/  @P1 LDG.E R8, desc[UR6][R6.64] ;  /* 0x0000000606081981 */ /* 0x000ea2000c1e1900 */
[----:B------:R-:W-:-:S03]  /*0890*/  @P1 VIADD R4, R4, 0x2 ;  /* 0x0000000204041836 */ /* 0x000fc60000000000 */
[----:B------:R1:W3:Y:S01]  /*08a0*/  @P1 LDG.E R10, desc[UR6][R6.64+0x4] ;  /* 0x00000406060a1981 */ /* 0x0002e2000c1e1900 */
[----:B0-----:R-:W-:-:S06]  /*08b0*/  @!P2 IMAD.WIDE.U32 R2, R4, 0x4, R2 ;  /* 0x000000040402a825 */ /* 0x001fcc00078e0002 */
[----:B------:R-:W4:Y:S01]  /*08c0*/  @!P2 LDG.E R2, desc[UR6][R2.64] ;  /* 0x000000060202a981 */ /* 0x000f22000c1e1900 */
[----:B-1----:R-:W-:Y:S02]  /*08d0*/  @P1 IMAD.MOV.U32 R7, RZ, RZ, -0x3d4d51c3 ;  /* 0xc2b2ae3dff071424 */ /* 0x002fe400078e00ff */
[C---:B--2---:R-:W-:Y:S02]  /*08e0*/  @P1 IMAD R4, R8.reuse, -0x7a143589, RZ ;  /* 0x85ebca7708041824 */ /* 0x044fe400078e02ff */
[----:B------:R-:W-:Y:S02]  /*08f0*/  @P1 IMAD R9, R8, 0x794ee000, RZ ;  /* 0x794ee00008091824 */ /* 0x000fe400078e02ff */
[----:B---3--:R-:W-:-:S03]  /*0900*/  @P1 IMAD R8, R10, -0x7a143589, RZ ;  /* 0x85ebca770a081824 */ /* 0x008fc600078e02ff */
[----:B------:R-:W-:Y:S01]  /*0910*/  @P1 LEA.HI R4, R4, R9, RZ, 0xd ;  /* 0x0000000904041211 */ /* 0x000fe200078f68ff */
[----:B------:R-:W-:-:S04]  /*0920*/  @P1 IMAD R9, R10, 0x794ee000, RZ ;  /* 0x794ee0000a091824 */ /* 0x000fc800078e02ff */
[----:B------:R-:W-:Y:S01]  /*0930*/  @P1 IMAD R4, R4, -0x61c8864f, RZ ;  /* 0x9e3779b104041824 */ /* 0x000fe200078e02ff */
[----:B------:R-:W-:-:S04]  /*0940*/  @P1 LEA.HI R8, R8, R9, RZ, 0xd ;  /* 0x0000000908081211 */ /* 0x000fc800078f68ff */
[----:B------:R-:W-:Y:S01]  /*0950*/  @P1 LOP3.LUT R4, R4, R5, RZ, 0x3c, !PT ;  /* 0x0000000504041212 */ /* 0x000fe200078e3cff */
[----:B------:R-:W-:-:S03]  /*0960*/  @P1 IMAD R9, R8, -0x61c8864f, RZ ;  /* 0x9e3779b108091824 */ /* 0x000fc600078e02ff */
[----:B------:R-:W-:-:S05]  /*0970*/  @P1 SHF.L.W.U32.HI R4, R4, 0x11, R4 ;  /* 0x0000001104041819 */ /* 0x000fca0000010e04 */
[----:B------:R-:W-:Y:S02]  /*0980*/  @P1 IMAD R4, R4, R7, 0x27d4eb2f ;  /* 0x27d4eb2f04041424 */ /* 0x000fe400078e0207 */
[C---:B----4-:R-:W-:Y:S02]  /*0990*/  @!P2 IMAD R3, R2.reuse, -0x7a143589, RZ ;  /* 0x85ebca770203a824 */ /* 0x050fe400078e02ff */
[----:B------:R-:W-:Y:S01]  /*09a0*/  @!P2 IMAD R2, R2, 0x794ee000, RZ ;  /* 0x794ee0000202a824 */ /* 0x000fe200078e02ff */
[----:B------:R-:W-:-:S04]  /*09b0*/  @P1 LOP3.LUT R4, R9, R4, RZ, 0x3c, !PT ;  /* 0x0000000409041212 */ /* 0x000fc800078e3cff */
[----:B------:R-:W-:Y:S02]  /*09c0*/  @!P2 LEA.HI R2, R3, R2, RZ, 0xd ;  /* 0x000000020302a211 */ /* 0x000fe400078f68ff */
[----:B------:R-:W-:Y:S02]  /*09d0*/  @P1 SHF.L.W.U32.HI R4, R4, 0x11, R4 ;  /* 0x0000001104041819 */ /* 0x000fe40000010e04 */
[----:B------:R-:W-:Y:S01]  /*09e0*/  @!P2 MOV R3, 0xc2b2ae3d ;  /* 0xc2b2ae3d0003a802 */ /* 0x000fe20000000f00 */
[----:B------:R-:W-:Y:S02]  /*09f0*/  @!P2 IMAD R2, R2, -0x61c8864f, RZ ;  /* 0x9e3779b10202a824 */ /* 0x000fe400078e02ff */
[----:B------:R-:W-:-:S05]  /*0a00*/  @P1 IMAD R5, R4, R7, 0x27d4eb2f ;  /* 0x27d4eb2f04051424 */ /* 0x000fca00078e0207 */
[----:B------:R-:W-:-:S04]  /*0a10*/  @!P2 LOP3.LUT R2, R2, R5, RZ, 0x3c, !PT ;  /* 0x000000050202a212 */ /* 0x000fc800078e3cff */
[----:B------:R-:W-:-:S05]  /*0a20*/  @!P2 SHF.L.W.U32.HI R2, R2, 0x11, R2 ;  /* 0x000000110202a819 */ /* 0x000fca0000010e02 */
[----:B------:R-:W-:-:S07]  /*0a30*/  @!P2 IMAD R5, R2, R3, 0x27d4eb2f ;  /* 0x27d4eb2f0205a424 */ /* 0x000fce00078e0203 */
.L_x_31:
[----:B------:R-:W-:-:S05]  /*0a40*/  IMAD R5, R0, 0x4, R5 ;  /* 0x0000000400057824 */ /* 0x000fca00078e0205 */
[----:B------:R-:W-:-:S04]  /*0a50*/  SHF.R.U32.HI R2, RZ, 0xf, R5 ;  /* 0x0000000fff027819 */ /* 0x000fc80000011605 */
[----:B------:R-:W-:-:S05]  /*0a60*/  LOP3.LUT R2, R2, R5, RZ, 0x3c, !PT ;  /* 0x0000000502027212 */ /* 0x000fca00078e3cff */
[----:B------:R-:W-:-:S05]  /*0a70*/  IMAD R2, R2, -0x7a143589, RZ ;  /* 0x85ebca7702027824 */ /* 0x000fca00078e02ff */
[----:B------:R-:W-:-:S04]  /*0a80*/  SHF.R.U32.HI R3, RZ, 0xd, R2 ;  /* 0x0000000dff037819 */ /* 0x000fc80000011602 */
[----:B------:R-:W-:-:S05]  /*0a90*/  LOP3.LUT R3, R3, R2, RZ, 0x3c, !PT ;  /* 0x0000000203037212 */ /* 0x000fca00078e3cff */
[----:B------:R-:W-:-:S05]  /*0aa0*/  IMAD R3, R3, -0x3d4d51c3, RZ ;  /* 0xc2b2ae3d03037824 */ /* 0x000fca00078e02ff */
[----:B------:R-:W-:-:S04]  /*0ab0*/  SHF.R.U32.HI R2, RZ, 0x10, R3 ;  /* 0x00000010ff027819 */ /* 0x000fc80000011603 */
[----:B------:R-:W-:-:S05]  /*0ac0*/  LOP3.LUT R2, R2, R3, RZ, 0x3c, !PT ;  /* 0x0000000302027212 */ /* 0x000fca00078e3cff */
[----:B------:R-:W-:-:S04]  /*0ad0*/  IMAD.HI.U32 R3, R2, 0x81, RZ ;  /* 0x0000008102037827 */ /* 0x000fc800078e00ff */
[----:B------:R-:W-:-:S05]  /*0ae0*/  IMAD.IADD R4, R2, 0x1, -R3 ;  /* 0x0000000102047824 */ /* 0x000fca00078e0a03 */
[----:B------:R-:W-:-:S04]  /*0af0*/  LEA.HI R4, R4, R3, RZ, 0x1f ;  /* 0x0000000304047211 */ /* 0x000fc800078ff8ff */
[----:B------:R-:W-:-:S05]  /*0b00*/  SHF.R.U32.HI R3, RZ, 0x18, R4 ;  /* 0x00000018ff037819 */ /* 0x000fca0000011604 */
[----:B------:R-:W-:Y:S01]  /*0b10*/  IMAD R3, R3, -0x1ffffff, R2 ;  /* 0xfe00000103037824 */ /* 0x000fe200078e0202 */
[----:B------:R-:W-:Y:S06]  /*0b20*/  @!P0 BRA `(.L_x_35) ;  /* 0x00000008002c8947 */ /* 0x000fec0003800000 */
[C---:B------:R-:W-:Y:S01]  /*0b30*/  ISETP.GE.U32.AND P1, PT, R0.reuse, 0x10, PT ;  /* 0x000000100000780c */ /* 0x040fe20003f26070 */
[----:B------:R-:W-:Y:S01]  /*0b40*/  HFMA2 R5, -RZ, RZ, 0, 0 ;  /* 0x00000000ff057431 */ /* 0x000fe200000001ff */
[----:B------:R-:W-:Y:S01]  /*0b50*/  LOP3.LUT R10, R0, 0xf, RZ, 0xc0, !PT ;  /* 0x0000000f000a7812 */ /* 0x000fe200078ec0ff */
[----:B------:R-:W-:-:S03]  /*0b60*/  IMAD R2, R3, R0, RZ ;  /* 0x0000000003027224 */ /* 0x000fc600078e02ff */
[----:B------:R-:W-:-:S07]  /*0b70*/  ISETP.NE.AND P0, PT, R10, RZ, PT ;  /* 0x000000ff0a00720c */ /* 0x000fce0003f05270 */
[----:B------:R-:W-:Y:S06]  /*0b80*/  @!P1 BRA `(.L_x_36) ;  /* 0x0000000000d89947 */ /* 0x000fec0003800000 */
[----:B------:R-:W0:Y:S01]  /*0b90*/  LDC.64 R6, c[0x0][0x398] ;  /* 0x0000e600ff067b82 */ /* 0x000e220000000a00 */
[----:B------:R-:W1:Y:S01]  /*0ba0*/  LDCU.64 UR4, c[0x0][0x380] ;  /* 0x00007000ff0477ac */ /* 0x000e620008000a00 */
[----:B------:R-:W-:-:S05]  /*0bb0*/  LOP3.LUT R5, R0, 0x7ffffff0, RZ, 0xc0, !PT ;  /* 0x7ffffff000057812 */ /* 0x000fca00078ec0ff */
[----:B------:R-:W-:Y:S01]  /*0bc0*/  IMAD.MOV R4, RZ, RZ, -R5 ;  /* 0x000000ffff047224 */ /* 0x000fe200078e0a05 */
[----:B-1----:R-:W-:-:S04]  /*0bd0*/  UIADD3 UR4, UP0, UPT, UR4, 0x20, URZ ;  /* 0x0000002004047890 */ /* 0x002fc8000ff1e0ff */
[----:B------:R-:W-:Y:S01]  /*0be0*/  UIADD3.X UR5, UPT, UPT, URZ, UR5, URZ, UP0, !UPT ;  /* 0x00000005ff057290 */ /* 0x000fe200087fe4ff */
[----:B0-----:R-:W-:Y:S01]  /*0bf0*/  IMAD.WIDE.U32 R6, R2, 0x4, R6 ;  /* 0x0000000402067825 */ /* 0x001fe200078e0006 */
[----:B------:R-:W-:Y:S02]  /*0c00*/  MOV R14, UR4 ;  /* 0x00000004000e7c02 */ /* 0x000fe40008000f00 */
[----:B------:R-:W-:Y:S02]  /*0c10*/  IADD3 R12, P1, PT, R6, 0x20, RZ ;  /* 0x00000020060c7810 */ /* 0x000fe40007f3e0ff */
[----:B------:R-:W-:-:S03]  /*0c20*/  IMAD.U32 R11, RZ, RZ, UR5 ;  /* 0x00000005ff0b7e24 */ /* 0x000fc6000f8e00ff */
[----:B------:R-:W-:-:S08]  /*0c30*/  IMAD.X R19, RZ, RZ, R7, P1 ;  /* 0x000000ffff137224 */ /* 0x000fd000008e0607 */
.L_x_37:
[----:B------:R-:W-:Y:S01]  /*0c40*/  IMAD.MOV.U32 R6, RZ, RZ, R14 ;  /* 0x000000ffff067224 */ /* 0x000fe200078e000e */
[----:B------:R-:W-:-:S05]  /*0c50*/  MOV R7, R11 ;  /* 0x0000000b00077202 */ /* 0x000fca0000000f00 */
[----:B------:R-:W2:Y:S01]  /*0c60*/  LDG.E R11, desc[UR6][R6.64+-0x20] ;  /* 0xffffe006060b7981 */ /* 0x000ea2000c1e1900 */
[----:B-1----:R-:W-:Y:S02]  /*0c70*/  IMAD.MOV.U32 R8, RZ, RZ, R12 ;  /* 0x000000ffff087224 */ /* 0x002fe400078e000c */
[----:B------:R-:W-:-:S05]  /*0c80*/  IMAD.MOV.U32 R9, RZ, RZ, R19 ;  /* 0x000000ffff097224 */ /* 0x000fca00078e0013 */
[----:B--2---:R0:W-:Y:S04]  /*0c90*/  STG.E desc[UR6][R8.64+-0x20], R11 ;  /* 0xffffe00b08007986 */ /* 0x0041e8000c101906 */
[----:B------:R-:W2:Y:S04]  /*0ca0*/  LDG.E R13, desc[UR6][R6.64+-0x1c] ;  /* 0xffffe406060d7981 */ /* 0x000ea8000c1e1900 */
[----:B--2---:R1:W-:Y:S04]  /*0cb0*/  STG.E desc[UR6][R8.64+-0x1c], R13 ;  /* 0xffffe40d08007986 */ /* 0x0043e8000c101906 */
[----:B------:R-:W2:Y:S04]  /*0cc0*/  LDG.E R15, desc[UR6][R6.64+-0x18] ;  /* 0xffffe806060f7981 */ /* 0x000ea8000c1e1900 */
[----:B--2---:R2:W-:Y:S04]  /*0cd0*/  STG.E desc[UR6][R8.64+-0x18], R15 ;  /* 0xffffe80f08007986 */ /* 0x0045e8000c101906 */
[----:B------:R-:W3:Y:S04]  /*0ce0*/  LDG.E R17, desc[UR6][R6.64+-0x14] ;  /* 0xffffec0606117981 */ /* 0x000ee8000c1e1900 */
[----:B---3--:R3:W-:Y:S04]  /*0cf0*/  STG.E desc[UR6][R8.64+-0x14], R17 ;  /* 0xffffec1108007986 */ /* 0x0087e8000c101906 */
[----:B------:R-:W4:Y:S04]  /*0d00*/  LDG.E R19, desc[UR6][R6.64+-0x10] ;  /* 0xfffff00606137981 */ /* 0x000f28000c1e1900 */
[----:B----4-:R4:W-:Y:S04]  /*0d10*/  STG.E desc[UR6][R8.64+-0x10], R19 ;  /* 0xfffff01308007986 */ /* 0x0109e8000c101906 */
[----:B------:R-:W5:Y:S04]  /*0d20*/  LDG.E R21, desc[UR6][R6.64+-0xc] ;  /* 0xfffff40606157981 */ /* 0x000f68000c1e1900 */
[----:B-----5:R5:W-:Y:S04]  /*0d30*/  STG.E desc[UR6][R8.64+-0xc], R21 ;  /* 0xfffff41508007986 */ /* 0x020be8000c101906 */
[----:B0-----:R-:W2:Y:S04]  /*0d40*/  LDG.E R11, desc[UR6][R6.64+-0x8] ;  /* 0xfffff806060b7981 */ /* 0x001ea8000c1e1900 */
[----:B--2---:R0:W-:Y:S04]  /*0d50*/  STG.E desc[UR6][R8.64+-0x8], R11 ;  /* 0xfffff80b08007986 */ /* 0x0041e8000c101906 */
[----:B-1----:R-:W2:Y:S04]  /*0d60*/  LDG.E R13, desc[UR6][R6.64+-0x4] ;  /* 0xfffffc06060d7981 */ /* 0x002ea8000c1e1900 */
[----:B--2---:R1:W-:Y:S04]  /*0d70*/  STG.E desc[UR6][R8.64+-0x4], R13 ;  /* 0xfffffc0d08007986 */ /* 0x0043e8000c101906 */
[----:B------:R-:W2:Y:S04]  /*0d80*/  LDG.E R15, desc[UR6][R6.64] ;  /* 0x00000006060f7981 */ /* 0x000ea8000c1e1900 */
[----:B--2---:R2:W-:Y:S04]  /*0d90*/  STG.E desc[UR6][R8.64], R15 ;  /* 0x0000000f08007986 */ /* 0x0045e8000c101906 */
[----:B---3--:R-:W3:Y:S04]  /*0da0*/  LDG.E R17, desc[UR6][R6.64+0x4] ;  /* 0x0000040606117981 */ /* 0x008ee8000c1e1900 */
[----:B---3--:R3:W-:Y:S04]  /*0db0*/  STG.E desc[UR6][R8.64+0x4], R17 ;  /* 0x0000041108007986 */ /* 0x0087e8000c101906 */
[----:B----4-:R-:W4:Y:S04]  /*0dc0*/  LDG.E R19, desc[UR6][R6.64+0x8] ;  /* 0x0000080606137981 */ /* 0x010f28000c1e1900 */
[----:B----4-:R-:W-:Y:S04]  /*0dd0*/  STG.E desc[UR6][R8.64+0x8], R19 ;  /* 0x0000081308007986 */ /* 0x010fe8000c101906 */
[----:B-----5:R-:W4:Y:S04]  /*0de0*/  LDG.E R21, desc[UR6][R6.64+0xc] ;  /* 0x00000c0606157981 */ /* 0x020f28000c1e1900 */
[----:B----4-:R-:W-:Y:S04]  /*0df0*/  STG.E desc[UR6][R8.64+0xc], R21 ;  /* 0x00000c1508007986 */ /* 0x010fe8000c101906 */
[----:B0-----:R-:W4:Y:S04]  /*0e00*/  LDG.E R11, desc[UR6][R6.64+0x10] ;  /* 0x00001006060b7981 */ /* 0x001f28000c1e1900 */
[----:B----4-:R0:W-:Y:S04]  /*0e10*/  STG.E desc[UR6][R8.64+0x10], R11 ;  /* 0x0000100b08007986 */ /* 0x0101e8000c101906 */
[----:B-1----:R-:W4:Y:S04]  /*0e20*/  LDG.E R13, desc[UR6][R6.64+0x14] ;  /* 0x00001406060d7981 */ /* 0x002f28000c1e1900 */
[----:B----4-:R1:W-:Y:S04]  /*0e30*/  STG.E desc[UR6][R8.64+0x14], R13 ;  /* 0x0000140d08007986 */ /* 0x0103e8000c101906 */
[----:B--2---:R-:W2:Y:S01]  /*0e40*/  LDG.E R15, desc[UR6][R6.64+0x18] ;  /* 0x00001806060f7981 */ /* 0x004ea2000c1e1900 */
[----:B------:R-:W-:-:S04]  /*0e50*/  IADD3 R4, PT, PT, R4, 0x10, RZ ;  /* 0x0000001004047810 */ /* 0x000fc80007ffe0ff */
[----:B------:R-:W-:Y:S01]  /*0e60*/  ISETP.NE.AND P1, PT, R4, RZ, PT ;  /* 0x000000ff0400720c */ /* 0x000fe20003f25270 */
[----:B--2---:R1:W-:Y:S04]  /*0e70*/  STG.E desc[UR6][R8.64+0x18], R15 ;  /* 0x0000180f08007986 */ /* 0x0043e8000c101906 */
[----:B---3--:R-:W2:Y:S01]  /*0e80*/  LDG.E R17, desc[UR6][R6.64+0x1c] ;  /* 0x00001c0606117981 */ /* 0x008ea2000c1e1900 */
[----:B------:R-:W-:Y:S02]  /*0e90*/  IADD3 R14, P2, PT, R6, 0x40, RZ ;  /* 0x00000040060e7810 */ /* 0x000fe40007f5e0ff */
[----:B------:R-:W-:-:S03]  /*0ea0*/  IADD3 R12, P3, PT, R8, 0x40, RZ ;  /* 0x00000040080c7810 */ /* 0x000fc60007f7e0ff */
[----:B0-----:R-:W-:Y:S02]  /*0eb0*/  IMAD.X R11, RZ, RZ, R7, P2 ;  /* 0x000000ffff0b7224 */ /* 0x001fe400010e0607 */
[----:B------:R-:W-:Y:S01]  /*0ec0*/  IMAD.X R19, RZ, RZ, R9, P3 ;  /* 0x000000ffff137224 */ /* 0x000fe200018e0609 */
[----:B--2---:R1:W-:Y:S01]  /*0ed0*/  STG.E desc[UR6][R8.64+0x1c], R17 ;  /* 0x00001c1108007986 */ /* 0x0043e2000c101906 */
[----:B------:R-:W-:Y:S06]  /*0ee0*/  @P1 BRA `(.L_x_37) ;  /* 0xfffffffc00541947 */ /* 0x000fec000383ffff */
.L_x_36:
[----:B------:R-:W-:Y:S05]  /*0ef0*/  @!P0 BRA `(.L_x_35) ;  /* 0x0000000400388947 */ /* 0x000fea0003800000 */
[----:B------:R-:W-:Y:S02]  /*0f00*/  ISETP.GE.U32.AND P0, PT, R10, 0x8, PT ;  /* 0x000000080a00780c */ /* 0x000fe40003f06070 */
[----:B------:R-:W-:-:S04]  /*0f10*/  LOP3.LUT R12, R0, 0x7, RZ, 0xc0, !PT ;  /* 0x00000007000c7812 */ /* 0x000fc800078ec0ff */
[----:B------:R-:W-:-:S07]  /*0f20*/  ISETP.NE.AND P1, PT, R12, RZ, PT ;  /* 0x000000ff0c00720c */ /* 0x000fce0003f25270 */
[----:B------:R-:W-:Y:S06]  /*0f30*/  @!P0 BRA `(.L_x_38) ;  /* 0x00000000006c8947 */ /* 0x000fec0003800000 */
[----:B------:R-:W0:Y:S08]  /*0f40*/  LDC.64 R6, c[0x0][0x380] ;  /* 0x0000e000ff067b82 */ /* 0x000e300000000a00 */
[----:B------:R-:W2:Y:S01]  /*0f50*/  LDC.64 R10, c[0x0][0x398] ;  /* 0x0000e600ff0a7b82 */ /* 0x000ea20000000a00 */
[----:B-1----:R-:W-:-:S07]  /*0f60*/  IADD3 R9, PT, PT, R2, R5, RZ ;  /* 0x0000000502097210 */ /* 0x002fce0007ffe0ff */
[----:B------:R-:W1:Y:S01]  /*0f70*/  LDC.64 R16, c[0x0][0x398] ;  /* 0x0000e600ff107b82 */ /* 0x000e620000000a00 */
[----:B0-----:R-:W-:-:S05]  /*0f80*/  IMAD.WIDE.U32 R6, R5, 0x4, R6 ;  /* 0x0000000405067825 */ /* 0x001fca00078e0006 */
[----:B------:R-:W3:Y:S01]  /*0f90*/  LDG.E R13, desc[UR6][R6.64] ;  /* 0x00000006060d7981 */ /* 0x000ee2000c1e1900 */
[----:B--2---:R-:W-:Y:S01]  /*0fa0*/  IMAD.WIDE.U32 R10, R9, 0x4, R10 ;  /* 0x00000004090a7825 */ /* 0x004fe200078e000a */
[----:B------:R-:W-:-:S05]  /*0fb0*/  IADD3 R4, P0, PT, R2, R5, RZ ;  /* 0x0000000502047210 */ /* 0x000fca0007f1e0ff */
[----:B------:R-:W-:Y:S01]  /*0fc0*/  IMAD.X R9, RZ, RZ, RZ, P0 ;  /* 0x000000ffff097224 */ /* 0x000fe200000e06ff */
[----:B---3--:R0:W-:Y:S04]  /*0fd0*/  STG.E desc[UR6][R10.64], R13 ;  /* 0x0000000d0a007986 */ /* 0x0081e8000c101906 */
[----:B------:R-:W2:Y:S01]  /*0fe0*/  LDG.E R15, desc[UR6][R6.64+0x4] ;  /* 0x00000406060f7981 */ /* 0x000ea2000c1e1900 */
[----:B-1----:R-:W-:-:S04]  /*0ff0*/  LEA R8, P0, R4, R16, 0x2 ;  /* 0x0000001004087211 */ /* 0x002fc800078010ff */
[----:B------:R-:W-:-:S05]  /*1000*/  LEA.HI.X R9, R4, R17, R9, 0x2, P0 ;  /* 0x0000001104097211 */ /* 0x000fca00000f1409 */
[----:B--2---:R1:W-:Y:S04]  /*1010*/  STG.E desc[UR6][R8.64+0x4], R15 ;  /* 0x0000040f08007986 */ /* 0x0043e8000c101906 */
[----:B------:R-:W2:Y:S04]  /*1020*/  LDG.E R17, desc[UR6][R6.64+0x8] ;  /* 0x0000080606117981 */ /* 0x000ea8000c1e1900 */
[----:B--2---:R2:W-:Y:S04]  /*1030*/  STG.E desc[UR6][R8.64+0x8], R17 ;  /* 0x0000081108007986 */ /* 0x0045e8000c101906 */
[----:B------:R-:W3:Y:S04]  /*1040*/  LDG.E R19, desc[UR6][R6.64+0xc] ;  /* 0x00000c0606137981 */ /* 0x000ee8000c1e1900 */
[----:B---3--:R2:W-:Y:S04]  /*1050*/  STG.E desc[UR6][R8.64+0xc], R19 ;  /* 0x00000c1308007986 */ /* 0x0085e8000c101906 */
[----:B0-----:R-:W3:Y:S04]  /*1060*/  LDG.E R11, desc[UR6][R6.64+0x10] ;  /* 0x00001006060b7981 */ /* 0x001ee8000c1e1900 */
[----:B---3--:R2:W-:Y:S04]  /*1070*/  STG.E desc[UR6][R8.64+0x10], R11 ;  /* 0x0000100b08007986 */ /* 0x0085e8000c101906 */
[----:B------:R-:W3:Y:S04]  /*1080*/  LDG.E R13, desc[UR6][R6.64+0x14] ;  /* 0x00001406060d7981 */ /* 0x000ee8000c1e1900 */
[----:B---3--:R2:W-:Y:S04]  /*1090*/  STG.E desc[UR6][R8.64+0x14], R13 ;  /* 0x0000140d08007986 */ /* 0x0085e8000c101906 */
[----:B------:R-:W3:Y:S04]  /*10a0*/  LDG.E R21, desc[UR6][R6.64+0x18] ;  /* 0x0000180606157981 */ /* 0x000ee8000c1e1900 */
[----:B---3--:R2:W-:Y:S04]  /*10b0*/  STG.E desc[UR6][R8.64+0x18], R21 ;  /* 0x0000181508007986 */ /* 0x0085e8000c101906 */
[----:B-1----:R-:W3:Y:S01]  /*10c0*/  LDG.E R15, desc[UR6][R6.64+0x1c] ;  /* 0x00001c06060f7981 */ /* 0x002ee2000c1e1900 */
[----:B------:R-:W-:-:S03]  /*10d0*/  VIADD R5, R5, 0x8 ;  /* 0x0000000805057836 */ /* 0x000fc60000000000 */
[----:B---3--:R2:W-:Y:S04]  /*10e0*/  STG.E desc[UR6][R8.64+0x1c], R15 ;  /* 0x00001c0f08007986 */ /* 0x0085e8000c101906 */
.L_x_38:
[----:B------:R-:W-:Y:S05]  /*10f0*/  @!P1 BRA `(.L_x_35) ;  /* 0x0000000000b89947 */ /* 0x000fea0003800000 */
[----:B------:R-:W-:Y:S02]  /*1100*/  ISETP.GE.U32.AND P0, PT, R12, 0x4, PT ;  /* 0x000000040c00780c */ /* 0x000fe40003f06070 */
[----:B------:R-:W-:-:S04]  /*1110*/  LOP3.LUT R0, R0, 0x3, RZ, 0xc0, !PT ;  /* 0x0000000300007812 */ /* 0x000fc800078ec0ff */
[----:B------:R-:W-:-:S07]  /*1120*/  ISETP.NE.AND P1, PT, R0, RZ, PT ;  /* 0x000000ff0000720c */ /* 0x000fce0003f25270 */
[----:B------:R-:W-:Y:S06]  /*1130*/  @!P0 BRA `(.L_x_39) ;  /* 0x00000000004c8947 */ /* 0x000fec0003800000 */
[----:B------:R-:W0:Y:S08]  /*1140*/  LDC.64 R6, c[0x0][0x380] ;  /* 0x0000e000ff067b82 */ /* 0x000e300000000a00 */
[----:B-12---:R-:W1:Y:S01]  /*1150*/  LDC.64 R8, c[0x0][0x398] ;  /* 0x0000e600ff087b82 */ /* 0x006e620000000a00 */
[----:B------:R-:W-:-:S07]  /*1160*/  IADD3 R11, PT, PT, R2, R5, RZ ;  /* 0x00000005020b7210 */ /* 0x000fce0007ffe0ff */
[----:B------:R-:W2:Y:S01]  /*1170*/  LDC.64 R16, c[0x0][0x398] ;  /* 0x0000e600ff107b82 */ /* 0x000ea20000000a00 */
[----:B0-----:R-:W-:-:S05]  /*1180*/  IMAD.WIDE.U32 R6, R5, 0x4, R6 ;  /* 0x0000000405067825 */ /* 0x001fca00078e0006 */
[----:B------:R-:W3:Y:S01]  /*1190*/  LDG.E R13, desc[UR6][R6.64] ;  /* 0x00000006060d7981 */ /* 0x000ee2000c1e1900 */
[----:B-1----:R-:W-:Y:S01]  /*11a0*/  IMAD.WIDE.U32 R8, R11, 0x4, R8 ;  /* 0x000000040b087825 */ /* 0x002fe200078e0008 */
[----:B------:R-:W-:-:S05]  /*11b0*/  IADD3 R4, P0, PT, R2, R5, RZ ;  /* 0x0000000502047210 */ /* 0x000fca0007f1e0ff */
[----:B------:R-:W-:Y:S01]  /*11c0*/  IMAD.X R11, RZ, RZ, RZ, P0 ;  /* 0x000000ffff0b7224 */ /* 0x000fe200000e06ff */
[----:B---3--:R0:W-:Y:S04]  /*11d0*/  STG.E desc[UR6][R8.64], R13 ;  /* 0x0000000d08007986 */ /* 0x0081e8000c101906 */
[----:B------:R-:W3:Y:S01]  /*11e0*/  LDG.E R15, desc[UR6][R6.64+0x4] ;  /* 0x00000406060f7981 */ /* 0x000ee2000c1e1900 */
[----:B--2---:R-:W-:-:S04]  /*11f0*/  LEA R10, P0, R4, R16, 0x2 ;  /* 0x00000010040a7211 */ /* 0x004fc800078010ff */
[----:B------:R-:W-:-:S05]  /*1200*/  LEA.HI.X R11, R4, R17, R11, 0x2, P0 ;  /* 0x00000011040b7211 */ /* 0x000fca00000f140b */
[----:B---3--:R0:W-:Y:S04]  /*1210*/  STG.E desc[UR6][R10.64+0x4], R15 ;  /* 0x0000040f0a007986 */ /* 0x0081e8000c101906 */
[----:B------:R-:W2:Y:S04]  /*1220*/  LDG.E R17, desc[UR6][R6.64+0x8] ;  /* 0x0000080606117981 */ /* 0x000ea8000c1e1900 */
[----:B--2---:R0:W-:Y:S04]  /*1230*/  STG.E desc[UR6][R10.64+0x8], R17 ;  /* 0x000008110a007986 */ /* 0x0041e8000c101906 */
[----:B------:R-:W2:Y:S01]  /*1240*/  LDG.E R19, desc[UR6][R6.64+0xc] ;  /* 0x00000c0606137981 */ /* 0x000ea2000c1e1900 */
[----:B------:R-:W-:-:S03]  /*1250*/  VIADD R5, R5, 0x4 ;  /* 0x0000000405057836 */ /* 0x000fc60000000000 */
[----:B--2---:R0:W-:Y:S04]  /*1260*/  STG.E desc[UR6][R10.64+0xc], R19 ;  /* 0x00000c130a007986 */ /* 0x0041e8000c101906 */
.L_x_39:
[----:B------:R-:W-:Y:S05]  /*1270*/  @!P1 BRA `(.L_x_35) ;  /* 0x0000000000589947 */ /* 0x000fea0003800000 */
[----:B012---:R-:W0:Y:S01]  /*1280*/  LDC.64 R8, c[0x0][0x380] ;  /* 0x0000e000ff087b82 */ /* 0x007e220000000a00 */
[----:B------:R-:W-:Y:S01]  /*1290*/  IADD3 R11, PT, PT, R2, R5, RZ ;  /* 0x00000005020b7210 */ /* 0x000fe20007ffe0ff */
[----:B------:R-:W-:-:S06]  /*12a0*/  IMAD.MOV R0, RZ, RZ, -R0 ;  /* 0x000000ffff007224 */ /* 0x000fcc00078e0a00 */
[----:B------:R-:W1:Y:S01]  /*12b0*/  LDC.64 R6, c[0x0][0x398] ;  /* 0x0000e600ff067b82 */ /* 0x000e620000000a00 */
[----:B0-----:R-:W-:-:S04]  /*12c0*/  IMAD.WIDE.U32 R4, R5, 0x4, R8 ;  /* 0x0000000405047825 */ /* 0x001fc800078e0008 */
[----:B------:R-:W-:Y:S01]  /*12d0*/  IMAD.MOV.U32 R2, RZ, RZ, R4 ;  /* 0x000000ffff027224 */ /* 0x000fe200078e0004 */
[----:B------:R-:W-:Y:S01]  /*12e0*/  MOV R9, R5 ;  /* 0x0000000500097202 */ /* 0x000fe20000000f00 */
[----:B-1----:R-:W-:-:S04]  /*12f0*/  IMAD.WIDE.U32 R6, R11, 0x4, R6 ;  /* 0x000000040b067825 */ /* 0x002fc800078e0006 */
[----:B------:R-:W-:-:S07]  /*1300*/  IMAD.MOV.U32 R11, RZ, RZ, R7 ;  /* 0x000000ffff0b7224 */ /* 0x000fce00078e0007 */
.L_x_40:
[----:B---3--:R-:W-:Y:S01]  /*1310*/  MOV R4, R2 ;  /* 0x0000000200047202 */ /* 0x008fe20000000f00 */
[----:B------:R-:W-:-:S05]  /*1320*/  IMAD.MOV.U32 R5, RZ, RZ, R9 ;  /* 0x000000ffff057224 */ /* 0x000fca00078e0009 */
[----:B------:R0:W2:Y:S01]  /*1330*/  LDG.E R7, desc[UR6][R4.64] ;  /* 0x0000000604077981 */ /* 0x0000a2000c1e1900 */
[----:B------:R-:W-:Y:S02]  /*1340*/  IADD3 R0, PT, PT, R0, 0x1, RZ ;  /* 0x0000000100007810 */ /* 0x000fe40007ffe0ff */
[----:B------:R-:W-:Y:S02]  /*1350*/  IADD3 R2, P2, PT, R2, 0x4, RZ ;  /* 0x0000000402027810 */ /* 0x000fe40007f5e0ff */
[----:B------:R-:W-:Y:S02]  /*1360*/  ISETP.NE.AND P0, PT, R0, RZ, PT ;  /* 0x000000ff0000720c */ /* 0x000fe40003f05270 */
[----:B------:R-:W-:Y:S02]  /*1370*/  IADD3.X R9, PT, PT, RZ, R9, RZ, P2, !PT ;  /* 0x00000009ff097210 */ /* 0x000fe400017fe4ff */
[----:B0-----:R-:W-:Y:S01]  /*1380*/  MOV R4, R6 ;  /* 0x0000000600047202 */ /* 0x001fe20000000f00 */
[----:B------:R-:W-:Y:S01]  /*1390*/  IMAD.MOV.U32 R5, RZ, RZ, R11 ;  /* 0x000000ffff057224 */ /* 0x000fe200078e000b */
[----:B------:R-:W-:-:S05]  /*13a0*/  IADD3 R6, P1, PT, R6, 0x4, RZ ;  /* 0x0000000406067810 */ /* 0x000fca0007f3e0ff */
[----:B------:R-:W-:Y:S01]  /*13b0*/  IMAD.X R11, RZ, RZ, R11, P1 ;  /* 0x000000ffff0b7224 */ /* 0x000fe200008e060b */
[----:B--2---:R3:W-:Y:S01]  /*13c0*/  STG.E desc[UR6][R4.64], R7 ;  /* 0x0000000704007986 */ /* 0x0047e2000c101906 */
[----:B------:R-:W-:Y:S06]  /*13d0*/  @P0 BRA `(.L_x_40) ;  /* 0xfffffffc00cc0947 */ /* 0x000fec000383ffff */
.L_x_35:
[----:B---3--:R-:W3:Y:S02]  /*13e0*/  LDC.64 R4, c[0x0][0x390] ;  /* 0x0000e400ff047b82 */ /* 0x008ee40000000a00 */
[----:B---3--:R-:W-:-:S05]  /*13f0*/  IMAD.WIDE.U32 R2, R3, 0x4, R4 ;  /* 0x0000000403027825 */ /* 0x008fca00078e0004 */
[----:B------:R-:W-:Y:S01]  /*1400*/  STG.E desc[UR6][R2.64], RZ ;  /* 0x000000ff02007986 */ /* 0x000fe2000c101906 */
[----:B------:R-:W-:Y:S05]  /*1410*/  EXIT ;  /* 0x000000000000794d */ /* 0x000fea0003800000 */
.L_x_41:
        /* <DEDUP_REMOVED lines=14> */
.L_x_44:


//--------------------- .nv.shared.reserved.0     --------------------------
	.section	.nv.shared.reserved.0,"aw",@nobits
	.weak		__nv_reservedSMEM_offset_0_alias
	.size		__nv_reservedSMEM_offset_0_alias, 0, 64
	.other		__nv_reservedSMEM_offset_0_alias,@"STO_CUDA_RESERVED_SHARED STV_DEFAULT"
__nv_reservedSMEM_offset_0_alias:
	.zero		0
	.zero		64


//--------------------- .nv.constant0._Z5CheckPKiiPiiPjS1_S1_S1_S1_i --------------------------
	.section	.nv.constant0._Z5CheckPKiiPiiPjS1_S1_S1_S1_i,"a",@progbits
	.sectionflags	@""
	.align	4
.nv.constant0._Z5CheckPKiiPiiPjS1_S1_S1_S1_i:
	.zero		972


//--------------------- .nv.constant0._Z7ProducePiS_S_S_iiS_S_S_i --------------------------
	.section	.nv.constant0._Z7ProducePiS_S_S_iiS_S_S_i,"a",@progbits
	.sectionflags	@""
	.align	4
.nv.constant0._Z7ProducePiS_S_S_iiS_S_S_i:
	.zero		964


//--------------------- .nv.constant0._Z10init_bloomPiiPjS_ --------------------------
	.section	.nv.constant0._Z10init_bloomPiiPjS_,"a",@progbits
	.sectionflags	@""
	.align	4
.nv.constant0._Z10init_bloomPiiPjS_:
	.zero		928


//--------------------- SYMBOLS --------------------------

	.type		.nv.reservedSmem.offset0,@object
	.size		.nv.reservedSmem.offset0,0x4
